	.target	sm_100a

	.elftype	@"ET_EXEC"


//--------------------- .note.nv.tkinfo           --------------------------
	.section	.note.nv.tkinfo,"",@"SHT_NOTE"
	.sectionflags	@"SHF_NOTE_NV_TKINFO"
	.tkinfo
        /*0018*/ 	.word	0x00000002
        /*0030*/ 	.string	""
        /*0030*/ 	.string	"ptxas"
        /*0030*/ 	.string	"Cuda compilation tools, release 13.0, V13.0.88"
        /*0030*/ 	.string	"Build cuda_13.0.r13.0/compiler.36424714_0"
        /*0030*/ 	.string	"-arch sm_100a -m 64 "



//--------------------- .note.nv.cuinfo           --------------------------
	.section	.note.nv.cuinfo,"",@"SHT_NOTE"
	.sectionflags	@"SHF_NOTE_NV_CUINFO"
        /*0018*/ 	.short	0x0002
        /*001a*/ 	.short	0x0064
        /*001c*/ 	.short	0x0082
	.zero		2


//--------------------- .nv.info                  --------------------------
	.section	.nv.info,"",@"SHT_CUDA_INFO"
	.align	4


	//----- nvinfo : EIATTR_REGCOUNT
	.align		4
        /*0000*/ 	.byte	0x04, 0x2f
        /*0002*/ 	.short	(.L_19 - .L_18)
	.align		4
.L_18:
        /*0004*/ 	.word	index@(_ZN7cutlass13device_kernelINS_4gemm6kernel13GemmUniversalIN4cute5tupleIJiiiiEEENS1_10collective13CollectiveMmaINS1_35MainloopSm100TmaUmmaWarpSpecializedILi17ELi2ELi4ENS5_IJNS4_1CILi4EEENSA_ILi1EEESC_EEEEENS5_IJNSA_ILi64EEENSA_ILi128EEENSA_ILi32EEEEEENS_10bfloat16_tENS5_IJlSC_lEEESJ_SK_NS4_8TiledMMAINS4_8MMA_AtomIJNS4_20SM100_MMA_F16BF16_SSISJ_SJ_fLi64ELi128ELNS4_4UMMA5MajorE0ELSP_0ELNSO_7ScaleInE0ELSQ_0EEEEEENS4_6LayoutINS5_IJSC_SC_SC_EEENS5_IJNSA_ILi0EEESV_SV_EEEEENS5_IJNS4_10UnderscoreESY_SY_EEEEENS4_13SM90_TMA_LOADENS4_14ComposedLayoutINS4_7SwizzleILi2ELi4ELi3EEENS4_18smem_ptr_flag_bitsILi16EEENST_INS5_IJNSA_ILi8EEESH_EEENS5_IJSH_SC_EEEEEEEvNS4_8identityENS4_23SM90_TMA_LOAD_MULTICASTES1B_vS1C_EENS_8epilogue10collective18CollectiveEpilogueINS1F_23Sm100TmaWarpSpecializedILi4ELi2ELi16ELb1ELb0EEEJSI_NS5_IJNST_ISF_SC_EENST_ISH_SC_EEEEESJ_SK_SJ_SK_NS1F_6fusion15FusionCallbacksIS1J_NS1N_17LinearCombinationISJ_fSJ_fLNS_15FloatRoundStyleE2EEESI_S1M_JEEENS4_5SM1004TMEM4LOAD26SM100_TMEM_LOAD_16dp256b4xES11_S1B_NS4_17SM75_U32x4_LDSM_NENS4_14SM90_TMA_STOREES1B_NS4_17SM90_U32x4_STSM_NENS4_39AutoVectorizingCopyWithAssumedAlignmentILi128EEEEEEvvEEEEvNT_6ParamsE)
        /*0008*/ 	.word	0x00000044


	//----- nvinfo : EIATTR_FRAME_SIZE
	.align		4
.L_19:
        /*000c*/ 	.byte	0x04, 0x11
        /*000e*/ 	.short	(.L_21 - .L_20)
	.align		4
.L_20:
        /*0010*/ 	.word	index@($__internal_2_$__cuda_sm10x_tcgen05_guardrail_trap_unallocated_columns_being_dealloced)
        /*0014*/ 	.word	0x00000000


	//----- nvinfo : EIATTR_FRAME_SIZE
	.align		4
.L_21:
        /*0018*/ 	.byte	0x04, 0x11
        /*001a*/ 	.short	(.L_23 - .L_22)
	.align		4
.L_22:
        /*001c*/ 	.word	index@($__internal_1_$__cuda_sm10x_tcgen05_guardrail_trap_phase_invalid_during_alloc)
        /*0020*/ 	.word	0x00000000


	//----- nvinfo : EIATTR_FRAME_SIZE
	.align		4
.L_23:
        /*0024*/ 	.byte	0x04, 0x11
        /*0026*/ 	.short	(.L_25 - .L_24)
	.align		4
.L_24:
        /*0028*/ 	.word	index@($__internal_0_$__cuda_sm10x_tcgen05_guardrail_trap_col_being_dealloced_not_returned_by_alloc)
        /*002c*/ 	.word	0x00000000


	//----- nvinfo : EIATTR_FRAME_SIZE
	.align		4
.L_25:
        /*0030*/ 	.byte	0x04, 0x11
        /*0032*/ 	.short	(.L_27 - .L_26)
	.align		4
.L_26:
        /*0034*/ 	.word	index@(_ZN7cutlass13device_kernelINS_4gemm6kernel13GemmUniversalIN4cute5tupleIJiiiiEEENS1_10collective13CollectiveMmaINS1_35MainloopSm100TmaUmmaWarpSpecializedILi17ELi2ELi4ENS5_IJNS4_1CILi4EEENSA_ILi1EEESC_EEEEENS5_IJNSA_ILi64EEENSA_ILi128EEENSA_ILi32EEEEEENS_10bfloat16_tENS5_IJlSC_lEEESJ_SK_NS4_8TiledMMAINS4_8MMA_AtomIJNS4_20SM100_MMA_F16BF16_SSISJ_SJ_fLi64ELi128ELNS4_4UMMA5MajorE0ELSP_0ELNSO_7ScaleInE0ELSQ_0EEEEEENS4_6LayoutINS5_IJSC_SC_SC_EEENS5_IJNSA_ILi0EEESV_SV_EEEEENS5_IJNS4_10UnderscoreESY_SY_EEEEENS4_13SM90_TMA_LOADENS4_14ComposedLayoutINS4_7SwizzleILi2ELi4ELi3EEENS4_18smem_ptr_flag_bitsILi16EEENST_INS5_IJNSA_ILi8EEESH_EEENS5_IJSH_SC_EEEEEEEvNS4_8identityENS4_23SM90_TMA_LOAD_MULTICASTES1B_vS1C_EENS_8epilogue10collective18CollectiveEpilogueINS1F_23Sm100TmaWarpSpecializedILi4ELi2ELi16ELb1ELb0EEEJSI_NS5_IJNST_ISF_SC_EENST_ISH_SC_EEEEESJ_SK_SJ_SK_NS1F_6fusion15FusionCallbacksIS1J_NS1N_17LinearCombinationISJ_fSJ_fLNS_15FloatRoundStyleE2EEESI_S1M_JEEENS4_5SM1004TMEM4LOAD26SM100_TMEM_LOAD_16dp256b4xES11_S1B_NS4_17SM75_U32x4_LDSM_NENS4_14SM90_TMA_STOREES1B_NS4_17SM90_U32x4_STSM_NENS4_39AutoVectorizingCopyWithAssumedAlignmentILi128EEEEEEvvEEEEvNT_6ParamsE)
        /*0038*/ 	.word	0x00000000


	//----- nvinfo : EIATTR_MIN_STACK_SIZE
	.align		4
.L_27:
        /*003c*/ 	.byte	0x04, 0x12
        /*003e*/ 	.short	(.L_29 - .L_28)
	.align		4
.L_28:
        /*0040*/ 	.word	index@(_ZN7cutlass13device_kernelINS_4gemm6kernel13GemmUniversalIN4cute5tupleIJiiiiEEENS1_10collective13CollectiveMmaINS1_35MainloopSm100TmaUmmaWarpSpecializedILi17ELi2ELi4ENS5_IJNS4_1CILi4EEENSA_ILi1EEESC_EEEEENS5_IJNSA_ILi64EEENSA_ILi128EEENSA_ILi32EEEEEENS_10bfloat16_tENS5_IJlSC_lEEESJ_SK_NS4_8TiledMMAINS4_8MMA_AtomIJNS4_20SM100_MMA_F16BF16_SSISJ_SJ_fLi64ELi128ELNS4_4UMMA5MajorE0ELSP_0ELNSO_7ScaleInE0ELSQ_0EEEEEENS4_6LayoutINS5_IJSC_SC_SC_EEENS5_IJNSA_ILi0EEESV_SV_EEEEENS5_IJNS4_10UnderscoreESY_SY_EEEEENS4_13SM90_TMA_LOADENS4_14ComposedLayoutINS4_7SwizzleILi2ELi4ELi3EEENS4_18smem_ptr_flag_bitsILi16EEENST_INS5_IJNSA_ILi8EEESH_EEENS5_IJSH_SC_EEEEEEEvNS4_8identityENS4_23SM90_TMA_LOAD_MULTICASTES1B_vS1C_EENS_8epilogue10collective18CollectiveEpilogueINS1F_23Sm100TmaWarpSpecializedILi4ELi2ELi16ELb1ELb0EEEJSI_NS5_IJNST_ISF_SC_EENST_ISH_SC_EEEEESJ_SK_SJ_SK_NS1F_6fusion15FusionCallbacksIS1J_NS1N_17LinearCombinationISJ_fSJ_fLNS_15FloatRoundStyleE2EEESI_S1M_JEEENS4_5SM1004TMEM4LOAD26SM100_TMEM_LOAD_16dp256b4xES11_S1B_NS4_17SM75_U32x4_LDSM_NENS4_14SM90_TMA_STOREES1B_NS4_17SM90_U32x4_STSM_NENS4_39AutoVectorizingCopyWithAssumedAlignmentILi128EEEEEEvvEEEEvNT_6ParamsE)
        /*0044*/ 	.word	0x00000000
.L_29:


//--------------------- .nv.compat                --------------------------
	.section	.nv.compat,"",@"SHT_CUDA_COMPAT_INFO"
	.align	4
        /*0000*/ 	.byte	0x02, 0x09, 0x01, 0x00, 0x02, 0x02, 0x02, 0x00, 0x02, 0x05, 0x05, 0x00, 0x03, 0x07, 0x01, 0x01
        /*0010*/ 	.byte	0x02, 0x03, 0x01, 0x00, 0x02, 0x06, 0x01, 0x00, 0x04, 0x0b, 0x08, 0x00, 0x09, 0x00, 0x00, 0x00
        /*0020*/ 	.byte	0x00, 0x00, 0x00, 0x00


//--------------------- .nv.info._ZN7cutlass13device_kernelINS_4gemm6kernel13GemmUniversalIN4cute5tupleIJiiiiEEENS1_10collective13CollectiveMmaINS1_35MainloopSm100TmaUmmaWarpSpecializedILi17ELi2ELi4ENS5_IJNS4_1CILi4EEENSA_ILi1EEESC_EEEEENS5_IJNSA_ILi64EEENSA_ILi128EEENSA_ILi32EEEEEENS_10bfloat16_tENS5_IJlSC_lEEESJ_SK_NS4_8TiledMMAINS4_8MMA_AtomIJNS4_20SM100_MMA_F16BF16_SSISJ_SJ_fLi64ELi128ELNS4_4UMMA5MajorE0ELSP_0ELNSO_7ScaleInE0ELSQ_0EEEEEENS4_6LayoutINS5_IJSC_SC_SC_EEENS5_IJNSA_ILi0EEESV_SV_EEEEENS5_IJNS4_10UnderscoreESY_SY_EEEEENS4_13SM90_TMA_LOADENS4_14ComposedLayoutINS4_7SwizzleILi2ELi4ELi3EEENS4_18smem_ptr_flag_bitsILi16EEENST_INS5_IJNSA_ILi8EEESH_EEENS5_IJSH_SC_EEEEEEEvNS4_8identityENS4_23SM90_TMA_LOAD_MULTICASTES1B_vS1C_EENS_8epilogue10collective18CollectiveEpilogueINS1F_23Sm100TmaWarpSpecializedILi4ELi2ELi16ELb1ELb0EEEJSI_NS5_IJNST_ISF_SC_EENST_ISH_SC_EEEEESJ_SK_SJ_SK_NS1F_6fusion15FusionCallbacksIS1J_NS1N_17LinearCombinationISJ_fSJ_fLNS_15FloatRoundStyleE2EEESI_S1M_JEEENS4_5SM1004TMEM4LOAD26SM100_TMEM_LOAD_16dp256b4xES11_S1B_NS4_17SM75_U32x4_LDSM_NENS4_14SM90_TMA_STOREES1B_NS4_17SM90_U32x4_STSM_NENS4_39AutoVectorizingCopyWithAssumedAlignmentILi128EEEEEEvvEEEEvNT_6ParamsE --------------------------
	.section	.nv.info._ZN7cutlass13device_kernelINS_4gemm6kernel13GemmUniversalIN4cute5tupleIJiiiiEEENS1_10collective13CollectiveMmaINS1_35MainloopSm100TmaUmmaWarpSpecializedILi17ELi2ELi4ENS5_IJNS4_1CILi4EEENSA_ILi1EEESC_EEEEENS5_IJNSA_ILi64EEENSA_ILi128EEENSA_ILi32EEEEEENS_10bfloat16_tENS5_IJlSC_lEEESJ_SK_NS4_8TiledMMAINS4_8MMA_AtomIJNS4_20SM100_MMA_F16BF16_SSISJ_SJ_fLi64ELi128ELNS4_4UMMA5MajorE0ELSP_0ELNSO_7ScaleInE0ELSQ_0EEEEEENS4_6LayoutINS5_IJSC_SC_SC_EEENS5_IJNSA_ILi0EEESV_SV_EEEEENS5_IJNS4_10UnderscoreESY_SY_EEEEENS4_13SM90_TMA_LOADENS4_14ComposedLayoutINS4_7SwizzleILi2ELi4ELi3EEENS4_18smem_ptr_flag_bitsILi16EEENST_INS5_IJNSA_ILi8EEESH_EEENS5_IJSH_SC_EEEEEEEvNS4_8identityENS4_23SM90_TMA_LOAD_MULTICASTES1B_vS1C_EENS_8epilogue10collective18CollectiveEpilogueINS1F_23Sm100TmaWarpSpecializedILi4ELi2ELi16ELb1ELb0EEEJSI_NS5_IJNST_ISF_SC_EENST_ISH_SC_EEEEESJ_SK_SJ_SK_NS1F_6fusion15FusionCallbacksIS1J_NS1N_17LinearCombinationISJ_fSJ_fLNS_15FloatRoundStyleE2EEESI_S1M_JEEENS4_5SM1004TMEM4LOAD26SM100_TMEM_LOAD_16dp256b4xES11_S1B_NS4_17SM75_U32x4_LDSM_NENS4_14SM90_TMA_STOREES1B_NS4_17SM90_U32x4_STSM_NENS4_39AutoVectorizingCopyWithAssumedAlignmentILi128EEEEEEvvEEEEvNT_6ParamsE,"",@"SHT_CUDA_INFO"
	.sectionflags	@""
	.align	4


	//----- nvinfo : EIATTR_CUDA_API_VERSION
	.align		4
        /*0000*/ 	.byte	0x04, 0x37
        /*0002*/ 	.short	(.L_31 - .L_30)
.L_30:
        /*0004*/ 	.word	0x00000082


	//----- nvinfo : EIATTR_KPARAM_INFO
	.align		4
.L_31:
        /*0008*/ 	.byte	0x04, 0x17
        /*000a*/ 	.short	(.L_33 - .L_32)
.L_32:
        /*000c*/ 	.word	0x00000000
        /*0010*/ 	.short	0x0000
        /*0012*/ 	.short	0x0000
        /*0014*/ 	.byte	0x00, 0xf0, 0x01, 0x20


	//----- nvinfo : EIATTR_AT_ENTRY_FRAGMENTS
	.align		4
.L_33:
        /*0018*/ 	.byte	0x04, 0x4f
        /*001a*/ 	.short	(.L_35 - .L_34)


	//   ....[0]....
.L_34:
        /*001c*/ 	.word	0x00000006


	//----- nvinfo : EIATTR_RESERVED_SMEM_USED
	.align		4
.L_35:
        /*0020*/ 	.byte	0x01, 0x41
	.zero		2


	//----- nvinfo : EIATTR_SPARSE_MMA_MASK
	.align		4
        /*0024*/ 	.byte	0x03, 0x50
        /*0026*/ 	.short	0x0000


	//----- nvinfo : EIATTR_TCGEN05_1CTA_USED
	.align		4
        /*0028*/ 	.byte	0x01, 0x51
	.zero		2


	//----- nvinfo : EIATTR_MAXREG_COUNT
	.align		4
        /*002c*/ 	.byte	0x03, 0x1b
        /*002e*/ 	.short	0x00ff


	//----- nvinfo : EIATTR_NUM_BARRIERS
	.align		4
        /*0030*/ 	.byte	0x02, 0x4c
        /*0032*/ 	.byte	0x07
	.zero		1


	//----- nvinfo : EIATTR_EXTERNS
	.align		4
        /*0034*/ 	.byte	0x04, 0x0f
        /*0036*/ 	.short	(.L_37 - .L_36)


	//   ....[0]....
	.align		4
.L_36:
        /*0038*/ 	.word	index@(__assertfail)


	//----- nvinfo : EIATTR_MERCURY_ISA_VERSION
	.align		4
.L_37:
        /*003c*/ 	.byte	0x03, 0x5f
        /*003e*/ 	.short	0x0101


	//----- nvinfo : EIATTR_INT_WARP_WIDE_INSTR_OFFSETS
	.align		4
        /*0040*/ 	.byte	0x04, 0x31
        /*0042*/ 	.short	(.L_39 - .L_38)


	//   ....[0]....
.L_38:
        /*0044*/ 	.word	0x00004590


	//   ....[1]....
        /*0048*/ 	.word	0x000045c0


	//   ....[2]....
        /*004c*/ 	.word	0x000045e0


	//   ....[3]....
        /*0050*/ 	.word	0x000051f0


	//   ....[4]....
        /*0054*/ 	.word	0x00005250


	//   ....[5]....
        /*0058*/ 	.word	0x00005330


	//   ....[6]....
        /*005c*/ 	.word	0x000053b0


	//   ....[7]....
        /*0060*/ 	.word	0x000054a0


	//   ....[8]....
        /*0064*/ 	.word	0x00005530


	//   ....[9]....
        /*0068*/ 	.word	0x00005620


	//   ....[10]....
        /*006c*/ 	.word	0x000056d0


	//----- nvinfo : EIATTR_COOP_GROUP_MASK_REGIDS
	.align		4
.L_39:
        /*0070*/ 	.byte	0x04, 0x29
        /*0072*/ 	.short	(.L_41 - .L_40)


	//   ....[0]....
.L_40:
        /*0074*/ 	.word	0xffffffff


	//   ....[1]....
        /*0078*/ 	.word	0xffffffff


	//   ....[2]....
        /*007c*/ 	.word	0xffffffff


	//   ....[3]....
        /*0080*/ 	.word	0xffffffff


	//   ....[4]....
        /*0084*/ 	.word	0xffffffff


	//   ....[5]....
        /*0088*/ 	.word	0xffffffff


	//   ....[6]....
        /*008c*/ 	.word	0xffffffff


	//   ....[7]....
        /*0090*/ 	.word	0xffffffff


	//   ....[8]....
        /*0094*/ 	.word	0xffffffff


	//   ....[9]....
        /*0098*/ 	.word	0xffffffff


	//   ....[10]....
        /*009c*/ 	.word	0xffffffff


	//   ....[11]....
        /*00a0*/ 	.word	0xffffffff


	//   ....[12]....
        /*00a4*/ 	.word	0xffffffff


	//   ....[13]....
        /*00a8*/ 	.word	0xffffffff


	//----- nvinfo : EIATTR_COOP_GROUP_INSTR_OFFSETS
	.align		4
.L_41:
        /*00ac*/ 	.byte	0x04, 0x28
        /*00ae*/ 	.short	(.L_43 - .L_42)


	//   ....[0]....
.L_42:
        /*00b0*/ 	.word	0x00000080


	//   ....[1]....
        /*00b4*/ 	.word	0x000004f0


	//   ....[2]....
        /*00b8*/ 	.word	0x00000850


	//   ....[3]....
        /*00bc*/ 	.word	0x000009f0


	//   ....[4]....
        /*00c0*/ 	.word	0x00000af0


	//   ....[5]....
        /*00c4*/ 	.word	0x00000c60


	//   ....[6]....
        /*00c8*/ 	.word	0x00000e00


	//   ....[7]....
        /*00cc*/ 	.word	0x00000fc0


	//   ....[8]....
        /*00d0*/ 	.word	0x00002220


	//   ....[9]....
        /*00d4*/ 	.word	0x00003860


	//   ....[10]....
        /*00d8*/ 	.word	0x00003a70


	//   ....[11]....
        /*00dc*/ 	.word	0x00003aa0


	//   ....[12]....
        /*00e0*/ 	.word	0x00004470


	//   ....[13]....
        /*00e4*/ 	.word	0x000046a0


	//----- nvinfo : EIATTR_VRC_CTA_INIT_COUNT
	.align		4
.L_43:
        /*00e8*/ 	.byte	0x02, 0x4a
        /*00ea*/ 	.byte	0x80
	.zero		1


	//----- nvinfo : EIATTR_SYSCALL_OFFSETS
	.align		4
        /*00ec*/ 	.byte	0x04, 0x46
        /*00ee*/ 	.short	(.L_45 - .L_44)


	//   ....[0]....
.L_44:
        /*00f0*/ 	.word	0x00006360


	//   ....[1]....
        /*00f4*/ 	.word	0x00006450


	//   ....[2]....
        /*00f8*/ 	.word	0x00006be0


	//   ....[3]....
        /*00fc*/ 	.word	0x00007490


	//   ....[4]....
        /*0100*/ 	.word	0x00007d20


	//   ....[5]....
        /*0104*/ 	.word	0x000085a0


	//----- nvinfo : EIATTR_MBARRIER_INSTR_OFFSETS
	.align		4
.L_45:
        /*0108*/ 	.byte	0x04, 0x39
        /*010a*/ 	.short	(.L_47 - .L_46)


	//   ....[0]....
.L_46:
        /*010c*/ 	.word	0x00000610
        /*0110*/ 	.word	0x000000ff
        /*0114*/ 	.word	0x00000000
        /*0118*/ 	.short	0x0100
        /*011a*/ 	.byte	0x04
	.zero		1


	//   ....[1]....
        /*011c*/ 	.word	0x00000620
        /*0120*/ 	.word	0x000000ff
        /*0124*/ 	.word	0x00000088
        /*0128*/ 	.short	0x0100
        /*012a*/ 	.byte	0x04
	.zero		1


	//   ....[2]....
        /*012c*/ 	.word	0x00000630
        /*0130*/ 	.word	0x000000ff
        /*0134*/ 	.word	0x00000008
        /*0138*/ 	.short	0x0100
        /*013a*/ 	.byte	0x04
	.zero		1


	//   ....[3]....
        /*013c*/ 	.word	0x00000640
        /*0140*/ 	.word	0x000000ff
        /*0144*/ 	.word	0x00000090
        /*0148*/ 	.short	0x0100
        /*014a*/ 	.byte	0x04
	.zero		1


	//   ....[4]....
        /*014c*/ 	.word	0x00000650
        /*0150*/ 	.word	0x000000ff
        /*0154*/ 	.word	0x00000010
        /*0158*/ 	.short	0x0100
        /*015a*/ 	.byte	0x04
	.zero		1


	//   ....[5]....
        /*015c*/ 	.word	0x00000660
        /*0160*/ 	.word	0x000000ff
        /*0164*/ 	.word	0x00000098
        /*0168*/ 	.short	0x0100
        /*016a*/ 	.byte	0x04
	.zero		1


	//   ....[6]....
        /*016c*/ 	.word	0x00000670
        /*0170*/ 	.word	0x000000ff
        /*0174*/ 	.word	0x00000018
        /*0178*/ 	.short	0x0100
        /*017a*/ 	.byte	0x04
	.zero		1


	//   ....[7]....
        /*017c*/ 	.word	0x00000680
        /*0180*/ 	.word	0x000000ff
        /*0184*/ 	.word	0x000000a0
        /*0188*/ 	.short	0x0100
        /*018a*/ 	.byte	0x04
	.zero		1


	//   ....[8]....
        /*018c*/ 	.word	0x00000690
        /*0190*/ 	.word	0x000000ff
        /*0194*/ 	.word	0x00000020
        /*0198*/ 	.short	0x0100
        /*019a*/ 	.byte	0x04
	.zero		1


	//   ....[9]....
        /*019c*/ 	.word	0x000006a0
        /*01a0*/ 	.word	0x000000ff
        /*01a4*/ 	.word	0x000000a8
        /*01a8*/ 	.short	0x0100
        /*01aa*/ 	.byte	0x04
	.zero		1


	//   ....[10]....
        /*01ac*/ 	.word	0x000006b0
        /*01b0*/ 	.word	0x000000ff
        /*01b4*/ 	.word	0x00000028
        /*01b8*/ 	.short	0x0100
        /*01ba*/ 	.byte	0x04
	.zero		1


	//   ....[11]....
        /*01bc*/ 	.word	0x000006c0
        /*01c0*/ 	.word	0x000000ff
        /*01c4*/ 	.word	0x000000b0
        /*01c8*/ 	.short	0x0100
        /*01ca*/ 	.byte	0x04
	.zero		1


	//   ....[12]....
        /*01cc*/ 	.word	0x000006d0
        /*01d0*/ 	.word	0x000000ff
        /*01d4*/ 	.word	0x00000030
        /*01d8*/ 	.short	0x0100
        /*01da*/ 	.byte	0x04
	.zero		1


	//   ....[13]....
        /*01dc*/ 	.word	0x000006e0
        /*01e0*/ 	.word	0x000000ff
        /*01e4*/ 	.word	0x000000b8
        /*01e8*/ 	.short	0x0100
        /*01ea*/ 	.byte	0x04
	.zero		1


	//   ....[14]....
        /*01ec*/ 	.word	0x000006f0
        /*01f0*/ 	.word	0x000000ff
        /*01f4*/ 	.word	0x00000038
        /*01f8*/ 	.short	0x0100
        /*01fa*/ 	.byte	0x04
	.zero		1


	//   ....[15]....
        /*01fc*/ 	.word	0x00000700
        /*0200*/ 	.word	0x000000ff
        /*0204*/ 	.word	0x000000c0
        /*0208*/ 	.short	0x0100
        /*020a*/ 	.byte	0x04
	.zero		1


	//   ....[16]....
        /*020c*/ 	.word	0x00000710
        /*0210*/ 	.word	0x000000ff
        /*0214*/ 	.word	0x00000040
        /*0218*/ 	.short	0x0100
        /*021a*/ 	.byte	0x04
	.zero		1


	//   ....[17]....
        /*021c*/ 	.word	0x00000720
        /*0220*/ 	.word	0x000000ff
        /*0224*/ 	.word	0x000000c8
        /*0228*/ 	.short	0x0100
        /*022a*/ 	.byte	0x04
	.zero		1


	//   ....[18]....
        /*022c*/ 	.word	0x00000730
        /*0230*/ 	.word	0x000000ff
        /*0234*/ 	.word	0x00000048
        /*0238*/ 	.short	0x0100
        /*023a*/ 	.byte	0x04
	.zero		1


	//   ....[19]....
        /*023c*/ 	.word	0x00000740
        /*0240*/ 	.word	0x000000ff
        /*0244*/ 	.word	0x000000d0
        /*0248*/ 	.short	0x0100
        /*024a*/ 	.byte	0x04
	.zero		1


	//   ....[20]....
        /*024c*/ 	.word	0x00000750
        /*0250*/ 	.word	0x000000ff
        /*0254*/ 	.word	0x00000050
        /*0258*/ 	.short	0x0100
        /*025a*/ 	.byte	0x04
	.zero		1


	//   ....[21]....
        /*025c*/ 	.word	0x00000760
        /*0260*/ 	.word	0x000000ff
        /*0264*/ 	.word	0x000000d8
        /*0268*/ 	.short	0x0100
        /*026a*/ 	.byte	0x04
	.zero		1


	//   ....[22]....
        /*026c*/ 	.word	0x00000770
        /*0270*/ 	.word	0x000000ff
        /*0274*/ 	.word	0x00000058
        /*0278*/ 	.short	0x0100
        /*027a*/ 	.byte	0x04
	.zero		1


	//   ....[23]....
        /*027c*/ 	.word	0x00000780
        /*0280*/ 	.word	0x000000ff
        /*0284*/ 	.word	0x000000e0
        /*0288*/ 	.short	0x0100
        /*028a*/ 	.byte	0x04
	.zero		1


	//   ....[24]....
        /*028c*/ 	.word	0x00000790
        /*0290*/ 	.word	0x000000ff
        /*0294*/ 	.word	0x00000060
        /*0298*/ 	.short	0x0100
        /*029a*/ 	.byte	0x04
	.zero		1


	//   ....[25]....
        /*029c*/ 	.word	0x000007a0
        /*02a0*/ 	.word	0x000000ff
        /*02a4*/ 	.word	0x000000e8
        /*02a8*/ 	.short	0x0100
        /*02aa*/ 	.byte	0x04
	.zero		1


	//   ....[26]....
        /*02ac*/ 	.word	0x000007b0
        /*02b0*/ 	.word	0x000000ff
        /*02b4*/ 	.word	0x00000068
        /*02b8*/ 	.short	0x0100
        /*02ba*/ 	.byte	0x04
	.zero		1


	//   ....[27]....
        /*02bc*/ 	.word	0x000007c0
        /*02c0*/ 	.word	0x000000ff
        /*02c4*/ 	.word	0x000000f0
        /*02c8*/ 	.short	0x0100
        /*02ca*/ 	.byte	0x04
	.zero		1


	//   ....[28]....
        /*02cc*/ 	.word	0x000007d0
        /*02d0*/ 	.word	0x000000ff
        /*02d4*/ 	.word	0x00000070
        /*02d8*/ 	.short	0x0100
        /*02da*/ 	.byte	0x04
	.zero		1


	//   ....[29]....
        /*02dc*/ 	.word	0x000007e0
        /*02e0*/ 	.word	0x000000ff
        /*02e4*/ 	.word	0x000000f8
        /*02e8*/ 	.short	0x0100
        /*02ea*/ 	.byte	0x04
	.zero		1


	//   ....[30]....
        /*02ec*/ 	.word	0x000007f0
        /*02f0*/ 	.word	0x000000ff
        /*02f4*/ 	.word	0x00000078
        /*02f8*/ 	.short	0x0100
        /*02fa*/ 	.byte	0x04
	.zero		1


	//   ....[31]....
        /*02fc*/ 	.word	0x00000800
        /*0300*/ 	.word	0x000000ff
        /*0304*/ 	.word	0x00000100
        /*0308*/ 	.short	0x0100
        /*030a*/ 	.byte	0x04
	.zero		1


	//   ....[32]....
        /*030c*/ 	.word	0x00000810
        /*0310*/ 	.word	0x000000ff
        /*0314*/ 	.word	0x00000080
        /*0318*/ 	.short	0x0100
        /*031a*/ 	.byte	0x04
	.zero		1


	//   ....[33]....
        /*031c*/ 	.word	0x00000820
        /*0320*/ 	.word	0x000000ff
        /*0324*/ 	.word	0x00000108
        /*0328*/ 	.short	0x0100
        /*032a*/ 	.byte	0x04
	.zero		1


	//   ....[34]....
        /*032c*/ 	.word	0x00000960
        /*0330*/ 	.word	0x000000ff
        /*0334*/ 	.word	0x00000110
        /*0338*/ 	.short	0x0100
        /*033a*/ 	.byte	0x04
	.zero		1


	//   ....[35]....
        /*033c*/ 	.word	0x00000970
        /*0340*/ 	.word	0x000000ff
        /*0344*/ 	.word	0x00000130
        /*0348*/ 	.short	0x0100
        /*034a*/ 	.byte	0x04
	.zero		1


	//   ....[36]....
        /*034c*/ 	.word	0x00000980
        /*0350*/ 	.word	0x000000ff
        /*0354*/ 	.word	0x00000118
        /*0358*/ 	.short	0x0100
        /*035a*/ 	.byte	0x04
	.zero		1


	//   ....[37]....
        /*035c*/ 	.word	0x00000990
        /*0360*/ 	.word	0x000000ff
        /*0364*/ 	.word	0x00000138
        /*0368*/ 	.short	0x0100
        /*036a*/ 	.byte	0x04
	.zero		1


	//   ....[38]....
        /*036c*/ 	.word	0x000009a0
        /*0370*/ 	.word	0x000000ff
        /*0374*/ 	.word	0x00000120
        /*0378*/ 	.short	0x0100
        /*037a*/ 	.byte	0x04
	.zero		1


	//   ....[39]....
        /*037c*/ 	.word	0x000009b0
        /*0380*/ 	.word	0x000000ff
        /*0384*/ 	.word	0x00000140
        /*0388*/ 	.short	0x0100
        /*038a*/ 	.byte	0x04
	.zero		1


	//   ....[40]....
        /*038c*/ 	.word	0x000009c0
        /*0390*/ 	.word	0x000000ff
        /*0394*/ 	.word	0x00000128
        /*0398*/ 	.short	0x0100
        /*039a*/ 	.byte	0x04
	.zero		1


	//   ....[41]....
        /*039c*/ 	.word	0x000009d0
        /*03a0*/ 	.word	0x000000ff
        /*03a4*/ 	.word	0x00000148
        /*03a8*/ 	.short	0x0100
        /*03aa*/ 	.byte	0x04
	.zero		1


	//   ....[42]....
        /*03ac*/ 	.word	0x00000ac0
        /*03b0*/ 	.word	0x000000ff
        /*03b4*/ 	.word	0x00000150
        /*03b8*/ 	.short	0x0100
        /*03ba*/ 	.byte	0x06
	.zero		1


	//   ....[43]....
        /*03bc*/ 	.word	0x00000ad0
        /*03c0*/ 	.word	0x000000ff
        /*03c4*/ 	.word	0x00000158
        /*03c8*/ 	.short	0x0100
        /*03ca*/ 	.byte	0x06
	.zero		1


	//   ....[44]....
        /*03cc*/ 	.word	0x00000c10
        /*03d0*/ 	.word	0x000000ff
        /*03d4*/ 	.word	0x00000160
        /*03d8*/ 	.short	0x0100
        /*03da*/ 	.byte	0x06
	.zero		1


	//   ....[45]....
        /*03dc*/ 	.word	0x00000c20
        /*03e0*/ 	.word	0x000000ff
        /*03e4*/ 	.word	0x00000170
        /*03e8*/ 	.short	0x0100
        /*03ea*/ 	.byte	0x06
	.zero		1


	//   ....[46]....
        /*03ec*/ 	.word	0x00000c30
        /*03f0*/ 	.word	0x000000ff
        /*03f4*/ 	.word	0x00000168
        /*03f8*/ 	.short	0x0100
        /*03fa*/ 	.byte	0x06
	.zero		1


	//   ....[47]....
        /*03fc*/ 	.word	0x00000c40
        /*0400*/ 	.word	0x000000ff
        /*0404*/ 	.word	0x00000178
        /*0408*/ 	.short	0x0100
        /*040a*/ 	.byte	0x06
	.zero		1


	//   ....[48]....
        /*040c*/ 	.word	0x00000d70
        /*0410*/ 	.word	0x000000ff
        /*0414*/ 	.word	0x00000180
        /*0418*/ 	.short	0x0100
        /*041a*/ 	.byte	0x04
	.zero		1


	//   ....[49]....
        /*041c*/ 	.word	0x00000d80
        /*0420*/ 	.word	0x000000ff
        /*0424*/ 	.word	0x000001a0
        /*0428*/ 	.short	0x0100
        /*042a*/ 	.byte	0x04
	.zero		1


	//   ....[50]....
        /*042c*/ 	.word	0x00000d90
        /*0430*/ 	.word	0x000000ff
        /*0434*/ 	.word	0x00000188
        /*0438*/ 	.short	0x0100
        /*043a*/ 	.byte	0x04
	.zero		1


	//   ....[51]....
        /*043c*/ 	.word	0x00000da0
        /*0440*/ 	.word	0x000000ff
        /*0444*/ 	.word	0x000001a8
        /*0448*/ 	.short	0x0100
        /*044a*/ 	.byte	0x04
	.zero		1


	//   ....[52]....
        /*044c*/ 	.word	0x00000db0
        /*0450*/ 	.word	0x000000ff
        /*0454*/ 	.word	0x00000190
        /*0458*/ 	.short	0x0100
        /*045a*/ 	.byte	0x04
	.zero		1


	//   ....[53]....
        /*045c*/ 	.word	0x00000dc0
        /*0460*/ 	.word	0x000000ff
        /*0464*/ 	.word	0x000001b0
        /*0468*/ 	.short	0x0100
        /*046a*/ 	.byte	0x04
	.zero		1


	//   ....[54]....
        /*046c*/ 	.word	0x00000dd0
        /*0470*/ 	.word	0x000000ff
        /*0474*/ 	.word	0x00000198
        /*0478*/ 	.short	0x0100
        /*047a*/ 	.byte	0x04
	.zero		1


	//   ....[55]....
        /*047c*/ 	.word	0x00000de0
        /*0480*/ 	.word	0x000000ff
        /*0484*/ 	.word	0x000001b8
        /*0488*/ 	.short	0x0100
        /*048a*/ 	.byte	0x04
	.zero		1


	//   ....[56]....
        /*048c*/ 	.word	0x00000ed0
        /*0490*/ 	.word	0x000000ff
        /*0494*/ 	.word	0x000001c0
        /*0498*/ 	.short	0x0100
        /*049a*/ 	.byte	0x04
	.zero		1


	//   ....[57]....
        /*049c*/ 	.word	0x00000ee0
        /*04a0*/ 	.word	0x000000ff
        /*04a4*/ 	.word	0x000001d0
        /*04a8*/ 	.short	0x0100
        /*04aa*/ 	.byte	0x04
	.zero		1


	//   ....[58]....
        /*04ac*/ 	.word	0x00000ef0
        /*04b0*/ 	.word	0x000000ff
        /*04b4*/ 	.word	0x000001c8
        /*04b8*/ 	.short	0x0100
        /*04ba*/ 	.byte	0x04
	.zero		1


	//   ....[59]....
        /*04bc*/ 	.word	0x00000f00
        /*04c0*/ 	.word	0x000000ff
        /*04c4*/ 	.word	0x000001d8
        /*04c8*/ 	.short	0x0100
        /*04ca*/ 	.byte	0x04
	.zero		1


	//   ....[60]....
        /*04cc*/ 	.word	0x00001ae0
        /*04d0*/ 	.word	0x00000000
        /*04d4*/ 	.word	0x000001d0
        /*04d8*/ 	.short	0x010a
        /*04da*/ 	.byte	0xff
	.zero		1


	//   ....[61]....
        /*04dc*/ 	.word	0x00001b10
        /*04e0*/ 	.word	0x00000000
        /*04e4*/ 	.word	0x000001c0
        /*04e8*/ 	.short	0x0101
        /*04ea*/ 	.byte	0xff
	.zero		1


	//   ....[62]....
        /*04ec*/ 	.word	0x00001bc0
        /*04f0*/ 	.word	0x000000ff
        /*04f4*/ 	.word	0x00000088
        /*04f8*/ 	.short	0x010a
        /*04fa*/ 	.byte	0x04
	.zero		1


	//   ....[63]....
        /*04fc*/ 	.word	0x00001c40
        /*0500*/ 	.word	0x000000ff
        /*0504*/ 	.word	0x00000088
        /*0508*/ 	.short	0x010a
        /*050a*/ 	.byte	0x21
	.zero		1


	//   ....[64]....
        /*050c*/ 	.word	0x00001dd0
        /*0510*/ 	.word	0x000000ff
        /*0514*/ 	.word	0x00000088
        /*0518*/ 	.short	0x010a
        /*051a*/ 	.byte	0x06
	.zero		1


	//   ....[65]....
        /*051c*/ 	.word	0x00001ee0
        /*0520*/ 	.word	0x000000ff
        /*0524*/ 	.word	0x00000158
        /*0528*/ 	.short	0x0101
        /*052a*/ 	.byte	0x0d
	.zero		1


	//   ....[66]....
        /*052c*/ 	.word	0x00001f00
        /*0530*/ 	.word	0x000000ff
        /*0534*/ 	.word	0x00000088
        /*0538*/ 	.short	0x010a
        /*053a*/ 	.byte	0x04
	.zero		1


	//   ....[67]....
        /*053c*/ 	.word	0x00001f80
        /*0540*/ 	.word	0x000000ff
        /*0544*/ 	.word	0x00000088
        /*0548*/ 	.short	0x010a
        /*054a*/ 	.byte	0x09
	.zero		1


	//   ....[68]....
        /*054c*/ 	.word	0x00002120
        /*0550*/ 	.word	0x000000ff
        /*0554*/ 	.word	0x00000088
        /*0558*/ 	.short	0x010a
        /*055a*/ 	.byte	0x07
	.zero		1


	//   ....[69]....
        /*055c*/ 	.word	0x00002250
        /*0560*/ 	.word	0x00000003
        /*0564*/ 	.word	0x00000160
        /*0568*/ 	.short	0x010a
        /*056a*/ 	.byte	0xff
	.zero		1


	//   ....[70]....
        /*056c*/ 	.word	0x000023a0
        /*0570*/ 	.word	0x00000000
        /*0574*/ 	.word	0x00000000
        /*0578*/ 	.short	0x0101
        /*057a*/ 	.byte	0xff
	.zero		1


	//   ....[71]....
        /*057c*/ 	.word	0x00002960
        /*0580*/ 	.word	0x000000ff
        /*0584*/ 	.word	0x00000000
        /*0588*/ 	.short	0x010a
        /*058a*/ 	.byte	0x04
	.zero		1


	//   ....[72]....
        /*058c*/ 	.word	0x000029f0
        /*0590*/ 	.word	0x000000ff
        /*0594*/ 	.word	0x00000000
        /*0598*/ 	.short	0x010a
        /*059a*/ 	.byte	0x05
	.zero		1


	//   ....[73]....
        /*059c*/ 	.word	0x00002a80
        /*05a0*/ 	.word	0x000000ff
        /*05a4*/ 	.word	0x00000000
        /*05a8*/ 	.short	0x010a
        /*05aa*/ 	.byte	0x05
	.zero		1


	//   ....[74]....
        /*05ac*/ 	.word	0x00002b10
        /*05b0*/ 	.word	0x000000ff
        /*05b4*/ 	.word	0x00000000
        /*05b8*/ 	.short	0x010a
        /*05ba*/ 	.byte	0x05
	.zero		1


	//   ....[75]....
        /*05bc*/ 	.word	0x00002ba0
        /*05c0*/ 	.word	0x000000ff
        /*05c4*/ 	.word	0x00000000
        /*05c8*/ 	.short	0x010a
        /*05ca*/ 	.byte	0x05
	.zero		1


	//   ....[76]....
        /*05cc*/ 	.word	0x00002c30
        /*05d0*/ 	.word	0x000000ff
        /*05d4*/ 	.word	0x00000000
        /*05d8*/ 	.short	0x010a
        /*05da*/ 	.byte	0x05
	.zero		1


	//   ....[77]....
        /*05dc*/ 	.word	0x00002cc0
        /*05e0*/ 	.word	0x000000ff
        /*05e4*/ 	.word	0x00000000
        /*05e8*/ 	.short	0x010a
        /*05ea*/ 	.byte	0x05
	.zero		1


	//   ....[78]....
        /*05ec*/ 	.word	0x00002d50
        /*05f0*/ 	.word	0x000000ff
        /*05f4*/ 	.word	0x00000000
        /*05f8*/ 	.short	0x010a
        /*05fa*/ 	.byte	0x05
	.zero		1


	//   ....[79]....
        /*05fc*/ 	.word	0x00002de0
        /*0600*/ 	.word	0x000000ff
        /*0604*/ 	.word	0x00000000
        /*0608*/ 	.short	0x010a
        /*060a*/ 	.byte	0x05
	.zero		1


	//   ....[80]....
        /*060c*/ 	.word	0x00002e70
        /*0610*/ 	.word	0x000000ff
        /*0614*/ 	.word	0x00000000
        /*0618*/ 	.short	0x010a
        /*061a*/ 	.byte	0x05
	.zero		1


	//   ....[81]....
        /*061c*/ 	.word	0x00002f00
        /*0620*/ 	.word	0x000000ff
        /*0624*/ 	.word	0x00000000
        /*0628*/ 	.short	0x010a
        /*062a*/ 	.byte	0x05
	.zero		1


	//   ....[82]....
        /*062c*/ 	.word	0x00002f90
        /*0630*/ 	.word	0x000000ff
        /*0634*/ 	.word	0x00000000
        /*0638*/ 	.short	0x010a
        /*063a*/ 	.byte	0x05
	.zero		1


	//   ....[83]....
        /*063c*/ 	.word	0x00003020
        /*0640*/ 	.word	0x000000ff
        /*0644*/ 	.word	0x00000000
        /*0648*/ 	.short	0x010a
        /*064a*/ 	.byte	0x05
	.zero		1


	//   ....[84]....
        /*064c*/ 	.word	0x000030b0
        /*0650*/ 	.word	0x000000ff
        /*0654*/ 	.word	0x00000000
        /*0658*/ 	.short	0x010a
        /*065a*/ 	.byte	0x05
	.zero		1


	//   ....[85]....
        /*065c*/ 	.word	0x00003140
        /*0660*/ 	.word	0x000000ff
        /*0664*/ 	.word	0x00000000
        /*0668*/ 	.short	0x010a
        /*066a*/ 	.byte	0x05
	.zero		1


	//   ....[86]....
        /*066c*/ 	.word	0x000031d0
        /*0670*/ 	.word	0x000000ff
        /*0674*/ 	.word	0x00000000
        /*0678*/ 	.short	0x010a
        /*067a*/ 	.byte	0x05
	.zero		1


	//   ....[87]....
        /*067c*/ 	.word	0x00003270
        /*0680*/ 	.word	0x00000000
        /*0684*/ 	.word	0x00000000
        /*0688*/ 	.short	0x010a
        /*068a*/ 	.byte	0xff
	.zero		1


	//   ....[88]....
        /*068c*/ 	.word	0x000033b0
        /*0690*/ 	.word	0x00000002
        /*0694*/ 	.word	0x000001c0
        /*0698*/ 	.short	0x010a
        /*069a*/ 	.byte	0xff
	.zero		1


	//   ....[89]....
        /*069c*/ 	.word	0x00003420
        /*06a0*/ 	.word	0x00000002
        /*06a4*/ 	.word	0x00000000
        /*06a8*/ 	.short	0x0101
        /*06aa*/ 	.byte	0xff
	.zero		1


	//   ....[90]....
        /*06ac*/ 	.word	0x00003440
        /*06b0*/ 	.word	0x000000ff
        /*06b4*/ 	.word	0x00000170
        /*06b8*/ 	.short	0x010a
        /*06ba*/ 	.byte	0x04
	.zero		1


	//   ....[91]....
        /*06bc*/ 	.word	0x00003560
        /*06c0*/ 	.word	0x00000002
        /*06c4*/ 	.word	0x00000160
        /*06c8*/ 	.short	0x010a
        /*06ca*/ 	.byte	0xff
	.zero		1


	//   ....[92]....
        /*06cc*/ 	.word	0x00003660
        /*06d0*/ 	.word	0x00000002
        /*06d4*/ 	.word	0x00000000
        /*06d8*/ 	.short	0x0101
        /*06da*/ 	.byte	0xff
	.zero		1


	//   ....[93]....
        /*06dc*/ 	.word	0x000036f0
        /*06e0*/ 	.word	0x000000ff
        /*06e4*/ 	.word	0x00000170
        /*06e8*/ 	.short	0x0106
        /*06ea*/ 	.byte	0x04
	.zero		1


	//   ....[94]....
        /*06ec*/ 	.word	0x00003710
        /*06f0*/ 	.word	0x000000ff
        /*06f4*/ 	.word	0x00000170
        /*06f8*/ 	.short	0x010a
        /*06fa*/ 	.byte	0x04
	.zero		1


	//   ....[95]....
        /*06fc*/ 	.word	0x000037a0
        /*0700*/ 	.word	0x000000ff
        /*0704*/ 	.word	0x00000170
        /*0708*/ 	.short	0x0106
        /*070a*/ 	.byte	0x07
	.zero		1


	//   ....[96]....
        /*070c*/ 	.word	0x000037e0
        /*0710*/ 	.word	0x00000000
        /*0714*/ 	.word	0x00000170
        /*0718*/ 	.short	0x010a
        /*071a*/ 	.byte	0xff
	.zero		1


	//   ....[97]....
        /*071c*/ 	.word	0x00003d00
        /*0720*/ 	.word	0x00000000
        /*0724*/ 	.word	0x00000160
        /*0728*/ 	.short	0x010a
        /*072a*/ 	.byte	0xff
	.zero		1


	//   ....[98]....
        /*072c*/ 	.word	0x00003e00
        /*0730*/ 	.word	0x00000003
        /*0734*/ 	.word	0x00000000
        /*0738*/ 	.short	0x0101
        /*073a*/ 	.byte	0xff
	.zero		1


	//   ....[99]....
        /*073c*/ 	.word	0x00003e10
        /*0740*/ 	.word	0x000000ff
        /*0744*/ 	.word	0x00000000
        /*0748*/ 	.short	0x010a
        /*074a*/ 	.byte	0x04
	.zero		1


	//   ....[100]....
        /*074c*/ 	.word	0x00003e90
        /*0750*/ 	.word	0x000000ff
        /*0754*/ 	.word	0x000001a0
        /*0758*/ 	.short	0x010a
        /*075a*/ 	.byte	0x17
	.zero		1


	//   ....[101]....
        /*075c*/ 	.word	0x00003f70
        /*0760*/ 	.word	0x000000ff
        /*0764*/ 	.word	0x00000000
        /*0768*/ 	.short	0x010a
        /*076a*/ 	.byte	0x05
	.zero		1


	//   ....[102]....
        /*076c*/ 	.word	0x000040b0
        /*0770*/ 	.word	0x000000ff
        /*0774*/ 	.word	0x00000000
        /*0778*/ 	.short	0x010a
        /*077a*/ 	.byte	0x04
	.zero		1


	//   ....[103]....
        /*077c*/ 	.word	0x000042a0
        /*0780*/ 	.word	0x000000ff
        /*0784*/ 	.word	0x00000000
        /*0788*/ 	.short	0x010a
        /*078a*/ 	.byte	0x04
	.zero		1


	//   ....[104]....
        /*078c*/ 	.word	0x00004330
        /*0790*/ 	.word	0x000000ff
        /*0794*/ 	.word	0x00000000
        /*0798*/ 	.short	0x010a
        /*079a*/ 	.byte	0x05
	.zero		1


	//   ....[105]....
        /*079c*/ 	.word	0x000043c0
        /*07a0*/ 	.word	0x000000ff
        /*07a4*/ 	.word	0x00000000
        /*07a8*/ 	.short	0x010a
        /*07aa*/ 	.byte	0x05
	.zero		1


	//   ....[106]....
        /*07ac*/ 	.word	0x00004450
        /*07b0*/ 	.word	0x000000ff
        /*07b4*/ 	.word	0x00000000
        /*07b8*/ 	.short	0x010a
        /*07ba*/ 	.byte	0x04
	.zero		1


	//   ....[107]....
        /*07bc*/ 	.word	0x000049b0
        /*07c0*/ 	.word	0x00000008
        /*07c4*/ 	.word	0x00000160
        /*07c8*/ 	.short	0x010a
        /*07ca*/ 	.byte	0xff
	.zero		1


	//   ....[108]....
        /*07cc*/ 	.word	0x00004b20
        /*07d0*/ 	.word	0x00000000
        /*07d4*/ 	.word	0x00000000
        /*07d8*/ 	.short	0x0101
        /*07da*/ 	.byte	0xff
	.zero		1


	//   ....[109]....
        /*07dc*/ 	.word	0x00005000
        /*07e0*/ 	.word	0x000000ff
        /*07e4*/ 	.word	0x00000158
        /*07e8*/ 	.short	0x010a
        /*07ea*/ 	.byte	0x15
	.zero		1


	//   ....[110]....
        /*07ec*/ 	.word	0x00005190
        /*07f0*/ 	.word	0x000000ff
        /*07f4*/ 	.word	0x00000130
        /*07f8*/ 	.short	0x010a
        /*07fa*/ 	.byte	0x15
	.zero		1


	//   ....[111]....
        /*07fc*/ 	.word	0x000052e0
        /*0800*/ 	.word	0x000000ff
        /*0804*/ 	.word	0x00000110
        /*0808*/ 	.short	0x010b
        /*080a*/ 	.byte	0x15
	.zero		1


	//   ....[112]....
        /*080c*/ 	.word	0x000052f0
        /*0810*/ 	.word	0x000000ff
        /*0814*/ 	.word	0x00000000
        /*0818*/ 	.short	0x0101
        /*081a*/ 	.byte	0x32
	.zero		1


	//   ....[113]....
        /*081c*/ 	.word	0x00005300
        /*0820*/ 	.word	0x000000ff
        /*0824*/ 	.word	0x00000138
        /*0828*/ 	.short	0x010a
        /*082a*/ 	.byte	0x15
	.zero		1


	//   ....[114]....
        /*082c*/ 	.word	0x00005450
        /*0830*/ 	.word	0x000000ff
        /*0834*/ 	.word	0x00000118
        /*0838*/ 	.short	0x010b
        /*083a*/ 	.byte	0x15
	.zero		1


	//   ....[115]....
        /*083c*/ 	.word	0x00005460
        /*0840*/ 	.word	0x000000ff
        /*0844*/ 	.word	0x00000000
        /*0848*/ 	.short	0x0101
        /*084a*/ 	.byte	0x31
	.zero		1


	//   ....[116]....
        /*084c*/ 	.word	0x00005470
        /*0850*/ 	.word	0x000000ff
        /*0854*/ 	.word	0x00000140
        /*0858*/ 	.short	0x010a
        /*085a*/ 	.byte	0x15
	.zero		1


	//   ....[117]....
        /*085c*/ 	.word	0x000055d0
        /*0860*/ 	.word	0x000000ff
        /*0864*/ 	.word	0x00000120
        /*0868*/ 	.short	0x010b
        /*086a*/ 	.byte	0x15
	.zero		1


	//   ....[118]....
        /*086c*/ 	.word	0x000055e0
        /*0870*/ 	.word	0x000000ff
        /*0874*/ 	.word	0x00000000
        /*0878*/ 	.short	0x0101
        /*087a*/ 	.byte	0x30
	.zero		1


	//   ....[119]....
        /*087c*/ 	.word	0x000055f0
        /*0880*/ 	.word	0x000000ff
        /*0884*/ 	.word	0x00000148
        /*0888*/ 	.short	0x010a
        /*088a*/ 	.byte	0x15
	.zero		1


	//   ....[120]....
        /*088c*/ 	.word	0x000057f0
        /*0890*/ 	.word	0x000000ff
        /*0894*/ 	.word	0x00000128
        /*0898*/ 	.short	0x010b
        /*089a*/ 	.byte	0x15
	.zero		1


	//   ....[121]....
        /*089c*/ 	.word	0x00005800
        /*08a0*/ 	.word	0x000000ff
        /*08a4*/ 	.word	0x00000000
        /*08a8*/ 	.short	0x0101
        /*08aa*/ 	.byte	0x2b
	.zero		1


	//   ....[122]....
        /*08ac*/ 	.word	0x00005830
        /*08b0*/ 	.word	0x000000ff
        /*08b4*/ 	.word	0x00000130
        /*08b8*/ 	.short	0x010a
        /*08ba*/ 	.byte	0x15
	.zero		1


	//   ....[123]....
        /*08bc*/ 	.word	0x00005850
        /*08c0*/ 	.word	0x000000ff
        /*08c4*/ 	.word	0x00000138
        /*08c8*/ 	.short	0x010a
        /*08ca*/ 	.byte	0x15
	.zero		1


	//   ....[124]....
        /*08cc*/ 	.word	0x00005870
        /*08d0*/ 	.word	0x000000ff
        /*08d4*/ 	.word	0x00000140
        /*08d8*/ 	.short	0x010a
        /*08da*/ 	.byte	0x15
	.zero		1


	//   ....[125]....
        /*08dc*/ 	.word	0x000058b0
        /*08e0*/ 	.word	0x00000000
        /*08e4*/ 	.word	0x00000148
        /*08e8*/ 	.short	0x010a
        /*08ea*/ 	.byte	0xff
	.zero		1


	//   ....[126]....
        /*08ec*/ 	.word	0x00005bf0
        /*08f0*/ 	.word	0x00000003
        /*08f4*/ 	.word	0x00000160
        /*08f8*/ 	.short	0x010a
        /*08fa*/ 	.byte	0xff
	.zero		1


	//   ....[127]....
        /*08fc*/ 	.word	0x00005d70
        /*0900*/ 	.word	0x00000000
        /*0904*/ 	.word	0x00000000
        /*0908*/ 	.short	0x0101
        /*090a*/ 	.byte	0xff
	.zero		1


	//   ....[128]....
        /*090c*/ 	.word	0x00006890
        /*0910*/ 	.word	0x000000ff
        /*0914*/ 	.word	0x00000110
        /*0918*/ 	.short	0x010a
        /*091a*/ 	.byte	0x2c
	.zero		1


	//   ....[129]....
        /*091c*/ 	.word	0x000068d0
        /*0920*/ 	.word	0x0000001a
        /*0924*/ 	.word	0x00000180
        /*0928*/ 	.short	0x010a
        /*092a*/ 	.byte	0xff
	.zero		1


	//   ....[130]....
        /*092c*/ 	.word	0x000069e0
        /*0930*/ 	.word	0x000000ff
        /*0934*/ 	.word	0x00000110
        /*0938*/ 	.short	0x010a
        /*093a*/ 	.byte	0x2c
	.zero		1


	//   ....[131]....
        /*093c*/ 	.word	0x00006ac0
        /*0940*/ 	.word	0x0000001a
        /*0944*/ 	.word	0x00000180
        /*0948*/ 	.short	0x010a
        /*094a*/ 	.byte	0xff
	.zero		1


	//   ....[132]....
        /*094c*/ 	.word	0x000071f0
        /*0950*/ 	.word	0x00000000
        /*0954*/ 	.word	0x00000000
        /*0958*/ 	.short	0x0101
        /*095a*/ 	.byte	0xff
	.zero		1


	//   ....[133]....
        /*095c*/ 	.word	0x00007200
        /*0960*/ 	.word	0x00000004
        /*0964*/ 	.word	0x00000110
        /*0968*/ 	.short	0x010a
        /*096a*/ 	.byte	0xff
	.zero		1


	//   ....[134]....
        /*096c*/ 	.word	0x000072c0
        /*0970*/ 	.word	0x00000004
        /*0974*/ 	.word	0x00000110
        /*0978*/ 	.short	0x010a
        /*097a*/ 	.byte	0xff
	.zero		1


	//   ....[135]....
        /*097c*/ 	.word	0x00007a80
        /*0980*/ 	.word	0x00000000
        /*0984*/ 	.word	0x00000000
        /*0988*/ 	.short	0x0101
        /*098a*/ 	.byte	0xff
	.zero		1


	//   ....[136]....
        /*098c*/ 	.word	0x00007aa0
        /*0990*/ 	.word	0x00000002
        /*0994*/ 	.word	0x00000110
        /*0998*/ 	.short	0x010a
        /*099a*/ 	.byte	0xff
	.zero		1


	//   ....[137]....
        /*099c*/ 	.word	0x00007b50
        /*09a0*/ 	.word	0x00000002
        /*09a4*/ 	.word	0x00000110
        /*09a8*/ 	.short	0x010a
        /*09aa*/ 	.byte	0xff
	.zero		1


	//   ....[138]....
        /*09ac*/ 	.word	0x00008300
        /*09b0*/ 	.word	0x00000000
        /*09b4*/ 	.word	0x00000000
        /*09b8*/ 	.short	0x0101
        /*09ba*/ 	.byte	0xff
	.zero		1


	//   ....[139]....
        /*09bc*/ 	.word	0x00008320
        /*09c0*/ 	.word	0x00000003
        /*09c4*/ 	.word	0x00000110
        /*09c8*/ 	.short	0x010a
        /*09ca*/ 	.byte	0xff
	.zero		1


	//   ....[140]....
        /*09cc*/ 	.word	0x000083d0
        /*09d0*/ 	.word	0x00000003
        /*09d4*/ 	.word	0x00000110
        /*09d8*/ 	.short	0x010a
        /*09da*/ 	.byte	0xff
	.zero		1


	//   ....[141]....
        /*09dc*/ 	.word	0x000087e0
        /*09e0*/ 	.word	0x000000ff
        /*09e4*/ 	.word	0x00000000
        /*09e8*/ 	.short	0x0101
        /*09ea*/ 	.byte	0x04
	.zero		1


	//   ....[142]....
        /*09ec*/ 	.word	0x00008bf0
        /*09f0*/ 	.word	0x00000000
        /*09f4*/ 	.word	0x00000000
        /*09f8*/ 	.short	0x0101
        /*09fa*/ 	.byte	0xff
	.zero		1


	//   ....[143]....
        /*09fc*/ 	.word	0x00008ea0
        /*0a00*/ 	.word	0x000000ff
        /*0a04*/ 	.word	0x00000000
        /*0a08*/ 	.short	0x0101
        /*0a0a*/ 	.byte	0x04
	.zero		1


	//   ....[144]....
        /*0a0c*/ 	.word	0x00008ec0
        /*0a10*/ 	.word	0x00000000
        /*0a14*/ 	.word	0x000001d0
        /*0a18*/ 	.short	0x010a
        /*0a1a*/ 	.byte	0xff
	.zero		1


	//   ....[145]....
        /*0a1c*/ 	.word	0x00008f20
        /*0a20*/ 	.word	0x00000000
        /*0a24*/ 	.word	0x00000088
        /*0a28*/ 	.short	0x010a
        /*0a2a*/ 	.byte	0xff
	.zero		1


	//   ....[146]....
        /*0a2c*/ 	.word	0x00008f80
        /*0a30*/ 	.word	0x00000000
        /*0a34*/ 	.word	0x00000088
        /*0a38*/ 	.short	0x010a
        /*0a3a*/ 	.byte	0xff
	.zero		1


	//   ....[147]....
        /*0a3c*/ 	.word	0x00008fd0
        /*0a40*/ 	.word	0x00000003
        /*0a44*/ 	.word	0x00000160
        /*0a48*/ 	.short	0x010a
        /*0a4a*/ 	.byte	0xff
	.zero		1


	//   ....[148]....
        /*0a4c*/ 	.word	0x00009030
        /*0a50*/ 	.word	0x00000000
        /*0a54*/ 	.word	0x00000000
        /*0a58*/ 	.short	0x010a
        /*0a5a*/ 	.byte	0xff
	.zero		1


	//   ....[149]....
        /*0a5c*/ 	.word	0x00009090
        /*0a60*/ 	.word	0x00000000
        /*0a64*/ 	.word	0x00000000
        /*0a68*/ 	.short	0x010a
        /*0a6a*/ 	.byte	0xff
	.zero		1


	//   ....[150]....
        /*0a6c*/ 	.word	0x000090f0
        /*0a70*/ 	.word	0x00000000
        /*0a74*/ 	.word	0x00000000
        /*0a78*/ 	.short	0x010a
        /*0a7a*/ 	.byte	0xff
	.zero		1


	//   ....[151]....
        /*0a7c*/ 	.word	0x00009150
        /*0a80*/ 	.word	0x00000000
        /*0a84*/ 	.word	0x00000000
        /*0a88*/ 	.short	0x010a
        /*0a8a*/ 	.byte	0xff
	.zero		1


	//   ....[152]....
        /*0a8c*/ 	.word	0x000091b0
        /*0a90*/ 	.word	0x00000000
        /*0a94*/ 	.word	0x00000000
        /*0a98*/ 	.short	0x010a
        /*0a9a*/ 	.byte	0xff
	.zero		1


	//   ....[153]....
        /*0a9c*/ 	.word	0x00009210
        /*0aa0*/ 	.word	0x00000000
        /*0aa4*/ 	.word	0x00000000
        /*0aa8*/ 	.short	0x010a
        /*0aaa*/ 	.byte	0xff
	.zero		1


	//   ....[154]....
        /*0aac*/ 	.word	0x00009270
        /*0ab0*/ 	.word	0x00000000
        /*0ab4*/ 	.word	0x00000000
        /*0ab8*/ 	.short	0x010a
        /*0aba*/ 	.byte	0xff
	.zero		1


	//   ....[155]....
        /*0abc*/ 	.word	0x000092d0
        /*0ac0*/ 	.word	0x00000000
        /*0ac4*/ 	.word	0x00000000
        /*0ac8*/ 	.short	0x010a
        /*0aca*/ 	.byte	0xff
	.zero		1


	//   ....[156]....
        /*0acc*/ 	.word	0x00009330
        /*0ad0*/ 	.word	0x00000000
        /*0ad4*/ 	.word	0x00000000
        /*0ad8*/ 	.short	0x010a
        /*0ada*/ 	.byte	0xff
	.zero		1


	//   ....[157]....
        /*0adc*/ 	.word	0x00009390
        /*0ae0*/ 	.word	0x00000000
        /*0ae4*/ 	.word	0x00000000
        /*0ae8*/ 	.short	0x010a
        /*0aea*/ 	.byte	0xff
	.zero		1


	//   ....[158]....
        /*0aec*/ 	.word	0x000093f0
        /*0af0*/ 	.word	0x00000000
        /*0af4*/ 	.word	0x00000000
        /*0af8*/ 	.short	0x010a
        /*0afa*/ 	.byte	0xff
	.zero		1


	//   ....[159]....
        /*0afc*/ 	.word	0x00009450
        /*0b00*/ 	.word	0x00000000
        /*0b04*/ 	.word	0x00000000
        /*0b08*/ 	.short	0x010a
        /*0b0a*/ 	.byte	0xff
	.zero		1


	//   ....[160]....
        /*0b0c*/ 	.word	0x000094b0
        /*0b10*/ 	.word	0x00000000
        /*0b14*/ 	.word	0x00000000
        /*0b18*/ 	.short	0x010a
        /*0b1a*/ 	.byte	0xff
	.zero		1


	//   ....[161]....
        /*0b1c*/ 	.word	0x00009510
        /*0b20*/ 	.word	0x00000000
        /*0b24*/ 	.word	0x00000000
        /*0b28*/ 	.short	0x010a
        /*0b2a*/ 	.byte	0xff
	.zero		1


	//   ....[162]....
        /*0b2c*/ 	.word	0x00009570
        /*0b30*/ 	.word	0x00000000
        /*0b34*/ 	.word	0x00000000
        /*0b38*/ 	.short	0x010a
        /*0b3a*/ 	.byte	0xff
	.zero		1


	//   ....[163]....
        /*0b3c*/ 	.word	0x000095d0
        /*0b40*/ 	.word	0x00000000
        /*0b44*/ 	.word	0x00000000
        /*0b48*/ 	.short	0x010a
        /*0b4a*/ 	.byte	0xff
	.zero		1


	//   ....[164]....
        /*0b4c*/ 	.word	0x00009620
        /*0b50*/ 	.word	0x00000002
        /*0b54*/ 	.word	0x000001c0
        /*0b58*/ 	.short	0x010a
        /*0b5a*/ 	.byte	0xff
	.zero		1


	//   ....[165]....
        /*0b5c*/ 	.word	0x00009680
        /*0b60*/ 	.word	0x00000002
        /*0b64*/ 	.word	0x00000170
        /*0b68*/ 	.short	0x010a
        /*0b6a*/ 	.byte	0xff
	.zero		1


	//   ....[166]....
        /*0b6c*/ 	.word	0x000096d0
        /*0b70*/ 	.word	0x00000002
        /*0b74*/ 	.word	0x00000160
        /*0b78*/ 	.short	0x010a
        /*0b7a*/ 	.byte	0xff
	.zero		1


	//   ....[167]....
        /*0b7c*/ 	.word	0x00009730
        /*0b80*/ 	.word	0x00000000
        /*0b84*/ 	.word	0x00000170
        /*0b88*/ 	.short	0x010a
        /*0b8a*/ 	.byte	0xff
	.zero		1


	//   ....[168]....
        /*0b8c*/ 	.word	0x00009780
        /*0b90*/ 	.word	0x00000000
        /*0b94*/ 	.word	0x00000160
        /*0b98*/ 	.short	0x010a
        /*0b9a*/ 	.byte	0xff
	.zero		1


	//   ....[169]....
        /*0b9c*/ 	.word	0x000097e0
        /*0ba0*/ 	.word	0x00000002
        /*0ba4*/ 	.word	0x000001a0
        /*0ba8*/ 	.short	0x010a
        /*0baa*/ 	.byte	0xff
	.zero		1


	//   ....[170]....
        /*0bac*/ 	.word	0x00009840
        /*0bb0*/ 	.word	0x00000000
        /*0bb4*/ 	.word	0x00000000
        /*0bb8*/ 	.short	0x010a
        /*0bba*/ 	.byte	0xff
	.zero		1


	//   ....[171]....
        /*0bbc*/ 	.word	0x000098a0
        /*0bc0*/ 	.word	0x00000000
        /*0bc4*/ 	.word	0x00000000
        /*0bc8*/ 	.short	0x010a
        /*0bca*/ 	.byte	0xff
	.zero		1


	//   ....[172]....
        /*0bcc*/ 	.word	0x00009900
        /*0bd0*/ 	.word	0x00000000
        /*0bd4*/ 	.word	0x00000000
        /*0bd8*/ 	.short	0x010a
        /*0bda*/ 	.byte	0xff
	.zero		1


	//   ....[173]....
        /*0bdc*/ 	.word	0x00009960
        /*0be0*/ 	.word	0x00000000
        /*0be4*/ 	.word	0x00000000
        /*0be8*/ 	.short	0x010a
        /*0bea*/ 	.byte	0xff
	.zero		1


	//   ....[174]....
        /*0bec*/ 	.word	0x000099c0
        /*0bf0*/ 	.word	0x00000000
        /*0bf4*/ 	.word	0x00000000
        /*0bf8*/ 	.short	0x010a
        /*0bfa*/ 	.byte	0xff
	.zero		1


	//   ....[175]....
        /*0bfc*/ 	.word	0x00009a10
        /*0c00*/ 	.word	0x00000008
        /*0c04*/ 	.word	0x00000160
        /*0c08*/ 	.short	0x010a
        /*0c0a*/ 	.byte	0xff
	.zero		1


	//   ....[176]....
        /*0c0c*/ 	.word	0x00009a70
        /*0c10*/ 	.word	0x00000000
        /*0c14*/ 	.word	0x00000158
        /*0c18*/ 	.short	0x010a
        /*0c1a*/ 	.byte	0xff
	.zero		1


	//   ....[177]....
        /*0c1c*/ 	.word	0x00009ad0
        /*0c20*/ 	.word	0x00000000
        /*0c24*/ 	.word	0x00000130
        /*0c28*/ 	.short	0x010a
        /*0c2a*/ 	.byte	0xff
	.zero		1


	//   ....[178]....
        /*0c2c*/ 	.word	0x00009b30
        /*0c30*/ 	.word	0x00000000
        /*0c34*/ 	.word	0x00000138
        /*0c38*/ 	.short	0x010a
        /*0c3a*/ 	.byte	0xff
	.zero		1


	//   ....[179]....
        /*0c3c*/ 	.word	0x00009b90
        /*0c40*/ 	.word	0x00000000
        /*0c44*/ 	.word	0x00000140
        /*0c48*/ 	.short	0x010a
        /*0c4a*/ 	.byte	0xff
	.zero		1


	//   ....[180]....
        /*0c4c*/ 	.word	0x00009bf0
        /*0c50*/ 	.word	0x00000000
        /*0c54*/ 	.word	0x00000148
        /*0c58*/ 	.short	0x010a
        /*0c5a*/ 	.byte	0xff
	.zero		1


	//   ....[181]....
        /*0c5c*/ 	.word	0x00009c50
        /*0c60*/ 	.word	0x00000000
        /*0c64*/ 	.word	0x00000130
        /*0c68*/ 	.short	0x010a
        /*0c6a*/ 	.byte	0xff
	.zero		1


	//   ....[182]....
        /*0c6c*/ 	.word	0x00009cb0
        /*0c70*/ 	.word	0x00000000
        /*0c74*/ 	.word	0x00000138
        /*0c78*/ 	.short	0x010a
        /*0c7a*/ 	.byte	0xff
	.zero		1


	//   ....[183]....
        /*0c7c*/ 	.word	0x00009d10
        /*0c80*/ 	.word	0x00000000
        /*0c84*/ 	.word	0x00000140
        /*0c88*/ 	.short	0x010a
        /*0c8a*/ 	.byte	0xff
	.zero		1


	//   ....[184]....
        /*0c8c*/ 	.word	0x00009d60
        /*0c90*/ 	.word	0x00000003
        /*0c94*/ 	.word	0x00000160
        /*0c98*/ 	.short	0x010a
        /*0c9a*/ 	.byte	0xff
	.zero		1


	//   ....[185]....
        /*0c9c*/ 	.word	0x00009dc0
        /*0ca0*/ 	.word	0x00000000
        /*0ca4*/ 	.word	0x00000110
        /*0ca8*/ 	.short	0x010a
        /*0caa*/ 	.byte	0xff
	.zero		1


	//   ....[186]....
        /*0cac*/ 	.word	0x00009e10
        /*0cb0*/ 	.word	0x0000001a
        /*0cb4*/ 	.word	0x00000180
        /*0cb8*/ 	.short	0x010a
        /*0cba*/ 	.byte	0xff
	.zero		1


	//   ....[187]....
        /*0cbc*/ 	.word	0x00009e60
        /*0cc0*/ 	.word	0x00000004
        /*0cc4*/ 	.word	0x00000110
        /*0cc8*/ 	.short	0x010a
        /*0cca*/ 	.byte	0xff
	.zero		1


	//   ....[188]....
        /*0ccc*/ 	.word	0x00009eb0
        /*0cd0*/ 	.word	0x00000002
        /*0cd4*/ 	.word	0x00000110
        /*0cd8*/ 	.short	0x010a
        /*0cda*/ 	.byte	0xff
	.zero		1


	//   ....[189]....
        /*0cdc*/ 	.word	0x00009f00
        /*0ce0*/ 	.word	0x00000003
        /*0ce4*/ 	.word	0x00000110
        /*0ce8*/ 	.short	0x010a
        /*0cea*/ 	.byte	0xff
	.zero		1


	//----- nvinfo : EIATTR_NUM_MBARRIERS
	.align		4
.L_47:
        /*0cec*/ 	.byte	0x03, 0x38
        /*0cee*/ 	.short	0x003c


	//----- nvinfo : EIATTR_EXIT_INSTR_OFFSETS
	.align		4
        /*0cf0*/ 	.byte	0x04, 0x1c
        /*0cf2*/ 	.short	(.L_49 - .L_48)


	//   ....[0]....
.L_48:
        /*0cf4*/ 	.word	0x000032a0


	//   ....[1]....
        /*0cf8*/ 	.word	0x000037b0


	//   ....[2]....
        /*0cfc*/ 	.word	0x00003810


	//   ....[3]....
        /*0d00*/ 	.word	0x000046b0


	//   ....[4]....
        /*0d04*/ 	.word	0x000058e0


	//   ....[5]....
        /*0d08*/ 	.word	0x00005920


	//   ....[6]....
        /*0d0c*/ 	.word	0x00008d80


	//   ....[7]....
        /*0d10*/ 	.word	0x00008e00


	//   ....[8]....
        /*0d14*/ 	.word	0x00008e30


	//   ....[9]....
        /*0d18*/ 	.word	0x00008eb0


	//----- nvinfo : EIATTR_MAX_THREADS
	.align		4
.L_49:
        /*0d1c*/ 	.byte	0x04, 0x05
        /*0d1e*/ 	.short	(.L_51 - .L_50)
.L_50:
        /*0d20*/ 	.word	0x00000100
        /*0d24*/ 	.word	0x00000001
        /*0d28*/ 	.word	0x00000001


	//----- nvinfo : EIATTR_CRS_STACK_SIZE
	.align		4
.L_51:
        /*0d2c*/ 	.byte	0x04, 0x1e
        /*0d2e*/ 	.short	(.L_53 - .L_52)
.L_52:
        /*0d30*/ 	.word	0x00000000


	//----- nvinfo : EIATTR_CBANK_PARAM_SIZE
	.align		4
.L_53:
        /*0d34*/ 	.byte	0x03, 0x19
        /*0d36*/ 	.short	0x0800


	//----- nvinfo : EIATTR_PARAM_CBANK
	.align		4
        /*0d38*/ 	.byte	0x04, 0x0a
        /*0d3a*/ 	.short	(.L_55 - .L_54)
	.align		4
.L_54:
        /*0d3c*/ 	.word	index@(.nv.constant0._ZN7cutlass13device_kernelINS_4gemm6kernel13GemmUniversalIN4cute5tupleIJiiiiEEENS1_10collective13CollectiveMmaINS1_35MainloopSm100TmaUmmaWarpSpecializedILi17ELi2ELi4ENS5_IJNS4_1CILi4EEENSA_ILi1EEESC_EEEEENS5_IJNSA_ILi64EEENSA_ILi128EEENSA_ILi32EEEEEENS_10bfloat16_tENS5_IJlSC_lEEESJ_SK_NS4_8TiledMMAINS4_8MMA_AtomIJNS4_20SM100_MMA_F16BF16_SSISJ_SJ_fLi64ELi128ELNS4_4UMMA5MajorE0ELSP_0ELNSO_7ScaleInE0ELSQ_0EEEEEENS4_6LayoutINS5_IJSC_SC_SC_EEENS5_IJNSA_ILi0EEESV_SV_EEEEENS5_IJNS4_10UnderscoreESY_SY_EEEEENS4_13SM90_TMA_LOADENS4_14ComposedLayoutINS4_7SwizzleILi2ELi4ELi3EEENS4_18smem_ptr_flag_bitsILi16EEENST_INS5_IJNSA_ILi8EEESH_EEENS5_IJSH_SC_EEEEEEEvNS4_8identityENS4_23SM90_TMA_LOAD_MULTICASTES1B_vS1C_EENS_8epilogue10collective18CollectiveEpilogueINS1F_23Sm100TmaWarpSpecializedILi4ELi2ELi16ELb1ELb0EEEJSI_NS5_IJNST_ISF_SC_EENST_ISH_SC_EEEEESJ_SK_SJ_SK_NS1F_6fusion15FusionCallbacksIS1J_NS1N_17LinearCombinationISJ_fSJ_fLNS_15FloatRoundStyleE2EEESI_S1M_JEEENS4_5SM1004TMEM4LOAD26SM100_TMEM_LOAD_16dp256b4xES11_S1B_NS4_17SM75_U32x4_LDSM_NENS4_14SM90_TMA_STOREES1B_NS4_17SM90_U32x4_STSM_NENS4_39AutoVectorizingCopyWithAssumedAlignmentILi128EEEEEEvvEEEEvNT_6ParamsE)
        /*0d40*/ 	.short	0x0380
        /*0d42*/ 	.short	0x0800


	//----- nvinfo : EIATTR_SW_WAR
	.align		4
.L_55:
        /*0d44*/ 	.byte	0x04, 0x36
        /*0d46*/ 	.short	(.L_57 - .L_56)
.L_56:
        /*0d48*/ 	.word	0x00000008
.L_57:


//--------------------- .nv.callgraph             --------------------------
	.section	.nv.callgraph,"",@"SHT_CUDA_CALLGRAPH"
	.align	4
	.sectionentsize	8
	.align		4
        /*0000*/ 	.word	0x00000000
	.align		4
        /*0004*/ 	.word	0xffffffff
	.align		4
        /*0008*/ 	.word	index@(_ZN7cutlass13device_kernelINS_4gemm6kernel13GemmUniversalIN4cute5tupleIJiiiiEEENS1_10collective13CollectiveMmaINS1_35MainloopSm100TmaUmmaWarpSpecializedILi17ELi2ELi4ENS5_IJNS4_1CILi4EEENSA_ILi1EEESC_EEEEENS5_IJNSA_ILi64EEENSA_ILi128EEENSA_ILi32EEEEEENS_10bfloat16_tENS5_IJlSC_lEEESJ_SK_NS4_8TiledMMAINS4_8MMA_AtomIJNS4_20SM100_MMA_F16BF16_SSISJ_SJ_fLi64ELi128ELNS4_4UMMA5MajorE0ELSP_0ELNSO_7ScaleInE0ELSQ_0EEEEEENS4_6LayoutINS5_IJSC_SC_SC_EEENS5_IJNSA_ILi0EEESV_SV_EEEEENS5_IJNS4_10UnderscoreESY_SY_EEEEENS4_13SM90_TMA_LOADENS4_14ComposedLayoutINS4_7SwizzleILi2ELi4ELi3EEENS4_18smem_ptr_flag_bitsILi16EEENST_INS5_IJNSA_ILi8EEESH_EEENS5_IJSH_SC_EEEEEEEvNS4_8identityENS4_23SM90_TMA_LOAD_MULTICASTES1B_vS1C_EENS_8epilogue10collective18CollectiveEpilogueINS1F_23Sm100TmaWarpSpecializedILi4ELi2ELi16ELb1ELb0EEEJSI_NS5_IJNST_ISF_SC_EENST_ISH_SC_EEEEESJ_SK_SJ_SK_NS1F_6fusion15FusionCallbacksIS1J_NS1N_17LinearCombinationISJ_fSJ_fLNS_15FloatRoundStyleE2EEESI_S1M_JEEENS4_5SM1004TMEM4LOAD26SM100_TMEM_LOAD_16dp256b4xES11_S1B_NS4_17SM75_U32x4_LDSM_NENS4_14SM90_TMA_STOREES1B_NS4_17SM90_U32x4_STSM_NENS4_39AutoVectorizingCopyWithAssumedAlignmentILi128EEEEEEvvEEEEvNT_6ParamsE)
	.align		4
        /*000c*/ 	.word	index@(__assertfail)
	.align		4
        /*0010*/ 	.word	0x00000000
	.align		4
        /*0014*/ 	.word	0xfffffffe
	.align		4
        /*0018*/ 	.word	0x00000000
	.align		4
        /*001c*/ 	.word	0xfffffffd
	.align		4
        /*0020*/ 	.word	0x00000000
	.align		4
        /*0024*/ 	.word	0xfffffffc


//--------------------- .nv.constant4             --------------------------
	.section	.nv.constant4,"a",@progbits
	.align	8
	.align		8
.nv.constant4:
        /*0000*/ 	.dword	__assertfail
	.align		8
        /*0008*/ 	.dword	__unnamed_1
	.align		8
        /*0010*/ 	.dword	__unnamed_2
	.align		8
        /*0018*/ 	.dword	_ZN40_INTERNAL_702fad3b_4_k_cu_29cbe8a2_307674cuda3std3__45__cpo5beginE
	.align		8
        /*0020*/ 	.dword	_ZN40_INTERNAL_702fad3b_4_k_cu_29cbe8a2_307674cuda3std3__45__cpo3endE
	.align		8
        /*0028*/ 	.dword	_ZN40_INTERNAL_702fad3b_4_k_cu_29cbe8a2_307674cuda3std3__45__cpo6cbeginE
	.align		8
        /*0030*/ 	.dword	_ZN40_INTERNAL_702fad3b_4_k_cu_29cbe8a2_307674cuda3std3__45__cpo4cendE
	.align		8
        /*0038*/ 	.dword	_ZN40_INTERNAL_702fad3b_4_k_cu_29cbe8a2_307674cuda3std3__442_GLOBAL__N__702fad3b_4_k_cu_29cbe8a2_307676ignoreE
	.align		8
        /*0040*/ 	.dword	_ZN40_INTERNAL_702fad3b_4_k_cu_29cbe8a2_307674cuda3std3__419piecewise_constructE
	.align		8
        /*0048*/ 	.dword	_ZN40_INTERNAL_702fad3b_4_k_cu_29cbe8a2_307674cuda3std3__48in_placeE
	.align		8
        /*0050*/ 	.dword	_ZN40_INTERNAL_702fad3b_4_k_cu_29cbe8a2_307674cuda3std6ranges3__45__cpo4swapE
	.align		8
        /*0058*/ 	.dword	_ZN40_INTERNAL_702fad3b_4_k_cu_29cbe8a2_307674cuda3std6ranges3__45__cpo9iter_moveE
	.align		8
        /*0060*/ 	.dword	_ZN40_INTERNAL_702fad3b_4_k_cu_29cbe8a2_307674cute7productE
	.align		8
        /*0068*/ 	.dword	_ZN40_INTERNAL_702fad3b_4_k_cu_29cbe8a2_307674cute1_E
	.align		8
        /*0070*/ 	.dword	$str$25
	.align		8
        /*0078*/ 	.dword	$str$26
	.align		8
        /*0080*/ 	.dword	$str$27
	.align		8
        /*0088*/ 	.dword	$str$28


//--------------------- .text._ZN7cutlass13device_kernelINS_4gemm6kernel13GemmUniversalIN4cute5tupleIJiiiiEEENS1_10collective13CollectiveMmaINS1_35MainloopSm100TmaUmmaWarpSpecializedILi17ELi2ELi4ENS5_IJNS4_1CILi4EEENSA_ILi1EEESC_EEEEENS5_IJNSA_ILi64EEENSA_ILi128EEENSA_ILi32EEEEEENS_10bfloat16_tENS5_IJlSC_lEEESJ_SK_NS4_8TiledMMAINS4_8MMA_AtomIJNS4_20SM100_MMA_F16BF16_SSISJ_SJ_fLi64ELi128ELNS4_4UMMA5MajorE0ELSP_0ELNSO_7ScaleInE0ELSQ_0EEEEEENS4_6LayoutINS5_IJSC_SC_SC_EEENS5_IJNSA_ILi0EEESV_SV_EEEEENS5_IJNS4_10UnderscoreESY_SY_EEEEENS4_13SM90_TMA_LOADENS4_14ComposedLayoutINS4_7SwizzleILi2ELi4ELi3EEENS4_18smem_ptr_flag_bitsILi16EEENST_INS5_IJNSA_ILi8EEESH_EEENS5_IJSH_SC_EEEEEEEvNS4_8identityENS4_23SM90_TMA_LOAD_MULTICASTES1B_vS1C_EENS_8epilogue10collective18CollectiveEpilogueINS1F_23Sm100TmaWarpSpecializedILi4ELi2ELi16ELb1ELb0EEEJSI_NS5_IJNST_ISF_SC_EENST_ISH_SC_EEEEESJ_SK_SJ_SK_NS1F_6fusion15FusionCallbacksIS1J_NS1N_17LinearCombinationISJ_fSJ_fLNS_15FloatRoundStyleE2EEESI_S1M_JEEENS4_5SM1004TMEM4LOAD26SM100_TMEM_LOAD_16dp256b4xES11_S1B_NS4_17SM75_U32x4_LDSM_NENS4_14SM90_TMA_STOREES1B_NS4_17SM90_U32x4_STSM_NENS4_39AutoVectorizingCopyWithAssumedAlignmentILi128EEEEEEvvEEEEvNT_6ParamsE --------------------------
	.section	.text._ZN7cutlass13device_kernelINS_4gemm6kernel13GemmUniversalIN4cute5tupleIJiiiiEEENS1_10collective13CollectiveMmaINS1_35MainloopSm100TmaUmmaWarpSpecializedILi17ELi2ELi4ENS5_IJNS4_1CILi4EEENSA_ILi1EEESC_EEEEENS5_IJNSA_ILi64EEENSA_ILi128EEENSA_ILi32EEEEEENS_10bfloat16_tENS5_IJlSC_lEEESJ_SK_NS4_8TiledMMAINS4_8MMA_AtomIJNS4_20SM100_MMA_F16BF16_SSISJ_SJ_fLi64ELi128ELNS4_4UMMA5MajorE0ELSP_0ELNSO_7ScaleInE0ELSQ_0EEEEEENS4_6LayoutINS5_IJSC_SC_SC_EEENS5_IJNSA_ILi0EEESV_SV_EEEEENS5_IJNS4_10UnderscoreESY_SY_EEEEENS4_13SM90_TMA_LOADENS4_14ComposedLayoutINS4_7SwizzleILi2ELi4ELi3EEENS4_18smem_ptr_flag_bitsILi16EEENST_INS5_IJNSA_ILi8EEESH_EEENS5_IJSH_SC_EEEEEEEvNS4_8identityENS4_23SM90_TMA_LOAD_MULTICASTES1B_vS1C_EENS_8epilogue10collective18CollectiveEpilogueINS1F_23Sm100TmaWarpSpecializedILi4ELi2ELi16ELb1ELb0EEEJSI_NS5_IJNST_ISF_SC_EENST_ISH_SC_EEEEESJ_SK_SJ_SK_NS1F_6fusion15FusionCallbacksIS1J_NS1N_17LinearCombinationISJ_fSJ_fLNS_15FloatRoundStyleE2EEESI_S1M_JEEENS4_5SM1004TMEM4LOAD26SM100_TMEM_LOAD_16dp256b4xES11_S1B_NS4_17SM75_U32x4_LDSM_NENS4_14SM90_TMA_STOREES1B_NS4_17SM90_U32x4_STSM_NENS4_39AutoVectorizingCopyWithAssumedAlignmentILi128EEEEEEvvEEEEvNT_6ParamsE,"ax",@progbits
	.align	128
.text._ZN7cutlass13device_kernelINS_4gemm6kernel13GemmUniversalIN4cute5tupleIJiiiiEEENS1_10collective13CollectiveMmaINS1_35MainloopSm100TmaUmmaWarpSpecializedILi17ELi2ELi4ENS5_IJNS4_1CILi4EEENSA_ILi1EEESC_EEEEENS5_IJNSA_ILi64EEENSA_ILi128EEENSA_ILi32EEEEEENS_10bfloat16_tENS5_IJlSC_lEEESJ_SK_NS4_8TiledMMAINS4_8MMA_AtomIJNS4_20SM100_MMA_F16BF16_SSISJ_SJ_fLi64ELi128ELNS4_4UMMA5MajorE0ELSP_0ELNSO_7ScaleInE0ELSQ_0EEEEEENS4_6LayoutINS5_IJSC_SC_SC_EEENS5_IJNSA_ILi0EEESV_SV_EEEEENS5_IJNS4_10UnderscoreESY_SY_EEEEENS4_13SM90_TMA_LOADENS4_14ComposedLayoutINS4_7SwizzleILi2ELi4ELi3EEENS4_18smem_ptr_flag_bitsILi16EEENST_INS5_IJNSA_ILi8EEESH_EEENS5_IJSH_SC_EEEEEEEvNS4_8identityENS4_23SM90_TMA_LOAD_MULTICASTES1B_vS1C_EENS_8epilogue10collective18CollectiveEpilogueINS1F_23Sm100TmaWarpSpecializedILi4ELi2ELi16ELb1ELb0EEEJSI_NS5_IJNST_ISF_SC_EENST_ISH_SC_EEEEESJ_SK_SJ_SK_NS1F_6fusion15FusionCallbacksIS1J_NS1N_17LinearCombinationISJ_fSJ_fLNS_15FloatRoundStyleE2EEESI_S1M_JEEENS4_5SM1004TMEM4LOAD26SM100_TMEM_LOAD_16dp256b4xES11_S1B_NS4_17SM75_U32x4_LDSM_NENS4_14SM90_TMA_STOREES1B_NS4_17SM90_U32x4_STSM_NENS4_39AutoVectorizingCopyWithAssumedAlignmentILi128EEEEEEvvEEEEvNT_6ParamsE:
        .type           _ZN7cutlass13device_kernelINS_4gemm6kernel13GemmUniversalIN4cute5tupleIJiiiiEEENS1_10collective13CollectiveMmaINS1_35MainloopSm100TmaUmmaWarpSpecializedILi17ELi2ELi4ENS5_IJNS4_1CILi4EEENSA_ILi1EEESC_EEEEENS5_IJNSA_ILi64EEENSA_ILi128EEENSA_ILi32EEEEEENS_10bfloat16_tENS5_IJlSC_lEEESJ_SK_NS4_8TiledMMAINS4_8MMA_AtomIJNS4_20SM100_MMA_F16BF16_SSISJ_SJ_fLi64ELi128ELNS4_4UMMA5MajorE0ELSP_0ELNSO_7ScaleInE0ELSQ_0EEEEEENS4_6LayoutINS5_IJSC_SC_SC_EEENS5_IJNSA_ILi0EEESV_SV_EEEEENS5_IJNS4_10UnderscoreESY_SY_EEEEENS4_13SM90_TMA_LOADENS4_14ComposedLayoutINS4_7SwizzleILi2ELi4ELi3EEENS4_18smem_ptr_flag_bitsILi16EEENST_INS5_IJNSA_ILi8EEESH_EEENS5_IJSH_SC_EEEEEEEvNS4_8identityENS4_23SM90_TMA_LOAD_MULTICASTES1B_vS1C_EENS_8epilogue10collective18CollectiveEpilogueINS1F_23Sm100TmaWarpSpecializedILi4ELi2ELi16ELb1ELb0EEEJSI_NS5_IJNST_ISF_SC_EENST_ISH_SC_EEEEESJ_SK_SJ_SK_NS1F_6fusion15FusionCallbacksIS1J_NS1N_17LinearCombinationISJ_fSJ_fLNS_15FloatRoundStyleE2EEESI_S1M_JEEENS4_5SM1004TMEM4LOAD26SM100_TMEM_LOAD_16dp256b4xES11_S1B_NS4_17SM75_U32x4_LDSM_NENS4_14SM90_TMA_STOREES1B_NS4_17SM90_U32x4_STSM_NENS4_39AutoVectorizingCopyWithAssumedAlignmentILi128EEEEEEvvEEEEvNT_6ParamsE,@function
        .size           _ZN7cutlass13device_kernelINS_4gemm6kernel13GemmUniversalIN4cute5tupleIJiiiiEEENS1_10collective13CollectiveMmaINS1_35MainloopSm100TmaUmmaWarpSpecializedILi17ELi2ELi4ENS5_IJNS4_1CILi4EEENSA_ILi1EEESC_EEEEENS5_IJNSA_ILi64EEENSA_ILi128EEENSA_ILi32EEEEEENS_10bfloat16_tENS5_IJlSC_lEEESJ_SK_NS4_8TiledMMAINS4_8MMA_AtomIJNS4_20SM100_MMA_F16BF16_SSISJ_SJ_fLi64ELi128ELNS4_4UMMA5MajorE0ELSP_0ELNSO_7ScaleInE0ELSQ_0EEEEEENS4_6LayoutINS5_IJSC_SC_SC_EEENS5_IJNSA_ILi0EEESV_SV_EEEEENS5_IJNS4_10UnderscoreESY_SY_EEEEENS4_13SM90_TMA_LOADENS4_14ComposedLayoutINS4_7SwizzleILi2ELi4ELi3EEENS4_18smem_ptr_flag_bitsILi16EEENST_INS5_IJNSA_ILi8EEESH_EEENS5_IJSH_SC_EEEEEEEvNS4_8identityENS4_23SM90_TMA_LOAD_MULTICASTES1B_vS1C_EENS_8epilogue10collective18CollectiveEpilogueINS1F_23Sm100TmaWarpSpecializedILi4ELi2ELi16ELb1ELb0EEEJSI_NS5_IJNST_ISF_SC_EENST_ISH_SC_EEEEESJ_SK_SJ_SK_NS1F_6fusion15FusionCallbacksIS1J_NS1N_17LinearCombinationISJ_fSJ_fLNS_15FloatRoundStyleE2EEESI_S1M_JEEENS4_5SM1004TMEM4LOAD26SM100_TMEM_LOAD_16dp256b4xES11_S1B_NS4_17SM75_U32x4_LDSM_NENS4_14SM90_TMA_STOREES1B_NS4_17SM90_U32x4_STSM_NENS4_39AutoVectorizingCopyWithAssumedAlignmentILi128EEEEEEvvEEEEvNT_6ParamsE,(.L_x_223 - _ZN7cutlass13device_kernelINS_4gemm6kernel13GemmUniversalIN4cute5tupleIJiiiiEEENS1_10collective13CollectiveMmaINS1_35MainloopSm100TmaUmmaWarpSpecializedILi17ELi2ELi4ENS5_IJNS4_1CILi4EEENSA_ILi1EEESC_EEEEENS5_IJNSA_ILi64EEENSA_ILi128EEENSA_ILi32EEEEEENS_10bfloat16_tENS5_IJlSC_lEEESJ_SK_NS4_8TiledMMAINS4_8MMA_AtomIJNS4_20SM100_MMA_F16BF16_SSISJ_SJ_fLi64ELi128ELNS4_4UMMA5MajorE0ELSP_0ELNSO_7ScaleInE0ELSQ_0EEEEEENS4_6LayoutINS5_IJSC_SC_SC_EEENS5_IJNSA_ILi0EEESV_SV_EEEEENS5_IJNS4_10UnderscoreESY_SY_EEEEENS4_13SM90_TMA_LOADENS4_14ComposedLayoutINS4_7SwizzleILi2ELi4ELi3EEENS4_18smem_ptr_flag_bitsILi16EEENST_INS5_IJNSA_ILi8EEESH_EEENS5_IJSH_SC_EEEEEEEvNS4_8identityENS4_23SM90_TMA_LOAD_MULTICASTES1B_vS1C_EENS_8epilogue10collective18CollectiveEpilogueINS1F_23Sm100TmaWarpSpecializedILi4ELi2ELi16ELb1ELb0EEEJSI_NS5_IJNST_ISF_SC_EENST_ISH_SC_EEEEESJ_SK_SJ_SK_NS1F_6fusion15FusionCallbacksIS1J_NS1N_17LinearCombinationISJ_fSJ_fLNS_15FloatRoundStyleE2EEESI_S1M_JEEENS4_5SM1004TMEM4LOAD26SM100_TMEM_LOAD_16dp256b4xES11_S1B_NS4_17SM75_U32x4_LDSM_NENS4_14SM90_TMA_STOREES1B_NS4_17SM90_U32x4_STSM_NENS4_39AutoVectorizingCopyWithAssumedAlignmentILi128EEEEEEvvEEEEvNT_6ParamsE)
        .other          _ZN7cutlass13device_kernelINS_4gemm6kernel13GemmUniversalIN4cute5tupleIJiiiiEEENS1_10collective13CollectiveMmaINS1_35MainloopSm100TmaUmmaWarpSpecializedILi17ELi2ELi4ENS5_IJNS4_1CILi4EEENSA_ILi1EEESC_EEEEENS5_IJNSA_ILi64EEENSA_ILi128EEENSA_ILi32EEEEEENS_10bfloat16_tENS5_IJlSC_lEEESJ_SK_NS4_8TiledMMAINS4_8MMA_AtomIJNS4_20SM100_MMA_F16BF16_SSISJ_SJ_fLi64ELi128ELNS4_4UMMA5MajorE0ELSP_0ELNSO_7ScaleInE0ELSQ_0EEEEEENS4_6LayoutINS5_IJSC_SC_SC_EEENS5_IJNSA_ILi0EEESV_SV_EEEEENS5_IJNS4_10UnderscoreESY_SY_EEEEENS4_13SM90_TMA_LOADENS4_14ComposedLayoutINS4_7SwizzleILi2ELi4ELi3EEENS4_18smem_ptr_flag_bitsILi16EEENST_INS5_IJNSA_ILi8EEESH_EEENS5_IJSH_SC_EEEEEEEvNS4_8identityENS4_23SM90_TMA_LOAD_MULTICASTES1B_vS1C_EENS_8epilogue10collective18CollectiveEpilogueINS1F_23Sm100TmaWarpSpecializedILi4ELi2ELi16ELb1ELb0EEEJSI_NS5_IJNST_ISF_SC_EENST_ISH_SC_EEEEESJ_SK_SJ_SK_NS1F_6fusion15FusionCallbacksIS1J_NS1N_17LinearCombinationISJ_fSJ_fLNS_15FloatRoundStyleE2EEESI_S1M_JEEENS4_5SM1004TMEM4LOAD26SM100_TMEM_LOAD_16dp256b4xES11_S1B_NS4_17SM75_U32x4_LDSM_NENS4_14SM90_TMA_STOREES1B_NS4_17SM90_U32x4_STSM_NENS4_39AutoVectorizingCopyWithAssumedAlignmentILi128EEEEEEvvEEEEvNT_6ParamsE,@"STO_CUDA_ENTRY STV_DEFAULT"
_ZN7cutlass13device_kernelINS_4gemm6kernel13GemmUniversalIN4cute5tupleIJiiiiEEENS1_10collective13CollectiveMmaINS1_35MainloopSm100TmaUmmaWarpSpecializedILi17ELi2ELi4ENS5_IJNS4_1CILi4EEENSA_ILi1EEESC_EEEEENS5_IJNSA_ILi64EEENSA_ILi128EEENSA_ILi32EEEEEENS_10bfloat16_tENS5_IJlSC_lEEESJ_SK_NS4_8TiledMMAINS4_8MMA_AtomIJNS4_20SM100_MMA_F16BF16_SSISJ_SJ_fLi64ELi128ELNS4_4UMMA5MajorE0ELSP_0ELNSO_7ScaleInE0ELSQ_0EEEEEENS4_6LayoutINS5_IJSC_SC_SC_EEENS5_IJNSA_ILi0EEESV_SV_EEEEENS5_IJNS4_10UnderscoreESY_SY_EEEEENS4_13SM90_TMA_LOADENS4_14ComposedLayoutINS4_7SwizzleILi2ELi4ELi3EEENS4_18smem_ptr_flag_bitsILi16EEENST_INS5_IJNSA_ILi8EEESH_EEENS5_IJSH_SC_EEEEEEEvNS4_8identityENS4_23SM90_TMA_LOAD_MULTICASTES1B_vS1C_EENS_8epilogue10collective18CollectiveEpilogueINS1F_23Sm100TmaWarpSpecializedILi4ELi2ELi16ELb1ELb0EEEJSI_NS5_IJNST_ISF_SC_EENST_ISH_SC_EEEEESJ_SK_SJ_SK_NS1F_6fusion15FusionCallbacksIS1J_NS1N_17LinearCombinationISJ_fSJ_fLNS_15FloatRoundStyleE2EEESI_S1M_JEEENS4_5SM1004TMEM4LOAD26SM100_TMEM_LOAD_16dp256b4xES11_S1B_NS4_17SM75_U32x4_LDSM_NENS4_14SM90_TMA_STOREES1B_NS4_17SM90_U32x4_STSM_NENS4_39AutoVectorizingCopyWithAssumedAlignmentILi128EEEEEEvvEEEEvNT_6ParamsE:
[----:B------:R-:W1:Y:S01]  /*0000*/  LDC R1, c[0x0][0x37c] ;  /* 0x0000df00ff017b82 */ /* 0x000e620000000800 */
[----:B------:R-:W2:Y:S01]  /*0010*/  S2R R57, SR_TID.X ;  /* 0x0000000000397919 */ /* 0x000ea20000002100 */
[----:B------:R-:W3:Y:S01]  /*0020*/  LDCU.64 UR8, c[0x0][0x890] ;  /* 0x00011200ff0877ac */ /* 0x000ee20008000a00 */
[----:B------:R-:W-:Y:S02]  /*0030*/  PRMT R45, RZ, 0x7610, R45 ;  /* 0x00007610ff2d7816 */ /* 0x000fe4000000002d */
[----:B------:R-:W-:Y:S01]  /*0040*/  ELECT P3, URZ, PT ;  /* 0x0000000000ff782f */ /* 0x000fe20003860000 */
[----:B---3--:R-:W-:-:S04]  /*0050*/  UISETP.NE.U32.AND UP0, UPT, UR8, URZ, UPT ;  /* 0x000000ff0800728c */ /* 0x008fc8000bf05070 */
[----:B------:R-:W-:Y:S01]  /*0060*/  UISETP.NE.AND.EX UP0, UPT, UR9, URZ, UPT, UP0 ;  /* 0x000000ff0900728c */ /* 0x000fe2000bf05300 */
[----:B--2---:R-:W-:-:S05]  /*0070*/  SHF.R.U32.HI R46, RZ, 0x5, R57 ;  /* 0x00000005ff2e7819 */ /* 0x004fca0000011639 */
[----:B------:R-:W2:Y:S02]  /*0080*/  SHFL.IDX PT, R0, R46, RZ, 0x1f ;  /* 0x00001fff2e007589 */ /* 0x000ea400000e0000 */
[----:B--2---:R-:W-:Y:S01]  /*0090*/  R2UR UR18, R0 ;  /* 0x00000000001272ca */ /* 0x004fe200000e0000 */
[----:B-1----:R-:W-:-:S14]  /*00a0*/  BRA.U UP0, `(.L_x_0) ;  /* 0x0000000100307547 */ /* 0x002fdc000b800000 */
[----:B------:R-:W1:Y:S02]  /*00b0*/  LDCU.64 UR4, c[0x0][0x888] ;  /* 0x00011100ff0477ac */ /* 0x000e640008000a00 */
[----:B-1----:R-:W-:-:S04]  /*00c0*/  UISETP.NE.U32.AND UP0, UPT, UR4, URZ, UPT ;  /* 0x000000ff0400728c */ /* 0x002fc8000bf05070 */
[----:B------:R-:W-:-:S09]  /*00d0*/  UISETP.NE.AND.EX UP0, UPT, UR5, URZ, UPT, UP0 ;  /* 0x000000ff0500728c */ /* 0x000fd2000bf05300 */
[----:B------:R-:W-:Y:S05]  /*00e0*/  BRA.U !UP0, `(.L_x_1) ;  /* 0x0000000108147547 */ /* 0x000fea000b800000 */
[----:B------:R-:W1:Y:S01]  /*00f0*/  LDC.64 R2, c[0x0][0x888] ;  /* 0x00022200ff027b82 */ /* 0x000e620000000a00 */
[----:B------:R-:W1:Y:S02]  /*0100*/  LDCU.64 UR4, c[0x0][0x358] ;  /* 0x00006b00ff0477ac */ /* 0x000e640008000a00 */
[----:B-1----:R1:W5:Y:S01]  /*0110*/  LDG.E R27, desc[UR4][R2.64] ;  /* 0x00000004021b7981 */ /* 0x002362000c1e1900 */
[----:B------:R-:W-:Y:S01]  /*0120*/  HFMA2 R45, -RZ, RZ, 0, 5.9604644775390625e-08 ;  /* 0x00000001ff2d7431 */ /* 0x000fe200000001ff */
[----:B------:R-:W-:Y:S05]  /*0130*/  BRA `(.L_x_0) ;  /* 0x00000000000c7947 */ /* 0x000fea0003800000 */
.L_x_1:
[----:B------:R-:W1:Y:S01]  /*0140*/  LDCU UR4, c[0x0][0x880] ;  /* 0x00011000ff0477ac */ /* 0x000e620008000800 */
[----:B------:R-:W-:Y:S01]  /*0150*/  HFMA2 R45, -RZ, RZ, 0, 5.9604644775390625e-08 ;  /* 0x00000001ff2d7431 */ /* 0x000fe200000001ff */
[----:B-1----:R-:W-:-:S07]  /*0160*/  MOV R27, UR4 ;  /* 0x00000004001b7c02 */ /* 0x002fce0008000f00 */
.L_x_0:
[----:B------:R-:W2:Y:S02]  /*0170*/  LDCU.64 UR4, c[0x0][0x8b0] ;  /* 0x00011600ff0477ac */ /* 0x000ea40008000a00 */
[----:B--2---:R-:W-:-:S04]  /*0180*/  UISETP.NE.U32.AND UP0, UPT, UR4, URZ, UPT ;  /* 0x000000ff0400728c */ /* 0x004fc8000bf05070 */
[----:B------:R-:W-:-:S09]  /*0190*/  UISETP.NE.AND.EX UP0, UPT, UR5, URZ, UPT, UP0 ;  /* 0x000000ff0500728c */ /* 0x000fd2000bf05300 */
[----:B------:R-:W-:Y:S05]  /*01a0*/  BRA.U UP0, `(.L_x_2) ;  /* 0x0000000100287547 */ /* 0x000fea000b800000 */
[----:B------:R-:W2:Y:S02]  /*01b0*/  LDCU.64 UR4, c[0x0][0x8a8] ;  /* 0x00011500ff0477ac */ /* 0x000ea40008000a00 */
[----:B--2---:R-:W-:-:S04]  /*01c0*/  UISETP.NE.U32.AND UP0, UPT, UR4, URZ, UPT ;  /* 0x000000ff0400728c */ /* 0x004fc8000bf05070 */
[----:B------:R-:W-:-:S09]  /*01d0*/  UISETP.NE.AND.EX UP0, UPT, UR5, URZ, UPT, UP0 ;  /* 0x000000ff0500728c */ /* 0x000fd2000bf05300 */
[----:B------:R-:W-:Y:S05]  /*01e0*/  BRA.U !UP0, `(.L_x_3) ;  /* 0x0000000108107547 */ /* 0x000fea000b800000 */
[----:B------:R-:W2:Y:S01]  /*01f0*/  LDC.64 R24, c[0x0][0x8a8] ;  /* 0x00022a00ff187b82 */ /* 0x000ea20000000a00 */
[----:B------:R-:W2:Y:S02]  /*0200*/  LDCU.64 UR4, c[0x0][0x358] ;  /* 0x00006b00ff0477ac */ /* 0x000ea40008000a00 */
[----:B--2---:R2:W5:Y:S01]  /*0210*/  LDG.E R24, desc[UR4][R24.64] ;  /* 0x0000000418187981 */ /* 0x004562000c1e1900 */
[----:B------:R-:W-:Y:S05]  /*0220*/  BRA `(.L_x_2) ;  /* 0x0000000000087947 */ /* 0x000fea0003800000 */
.L_x_3:
[----:B------:R-:W2:Y:S02]  /*0230*/  LDCU UR4, c[0x0][0x8a0] ;  /* 0x00011400ff0477ac */ /* 0x000ea40008000800 */
[----:B--2---:R-:W-:Y:S02]  /*0240*/  MOV R24, UR4 ;  /* 0x0000000400187c02 */ /* 0x004fe40008000f00 */
.L_x_2:
[----:B------:R-:W-:Y:S01]  /*0250*/  IMAD.U32 R0, RZ, RZ, UR18 ;  /* 0x00000012ff007e24 */ /* 0x000fe2000f8e00ff */
[----:B------:R-:W-:Y:S04]  /*0260*/  BSSY.RECONVERGENT B0, `(.L_x_4) ;  /* 0x000000c000007945 */ /* 0x000fe80003800200 */
[C---:B------:R-:W-:Y:S02]  /*0270*/  ISETP.NE.OR P1, PT, R0.reuse, 0x1, !P3 ;  /* 0x000000010000780c */ /* 0x040fe40005f25670 */
[----:B------:R-:W-:-:S11]  /*0280*/  ISETP.NE.OR P0, PT, R0, 0x3, !P3 ;  /* 0x000000030000780c */ /* 0x000fd60005f05670 */
[----:B------:R-:W-:Y:S05]  /*0290*/  @P1 BRA `(.L_x_5) ;  /* 0x0000000000201947 */ /* 0x000fea0003800000 */
[----:B------:R-:W3:Y:S02]  /*02a0*/  LDCU.64 UR4, c[0x0][0x348] ;  /* 0x00006900ff0477ac */ /* 0x000ee40008000a00 */
[----:B---3--:R-:W-:Y:S02]  /*02b0*/  UIADD3 UR6, UP1, UPT, UR4, 0x80, URZ ;  /* 0x0000008004067890 */ /* 0x008fe4000ff3e0ff */
[----:B------:R-:W-:Y:S02]  /*02c0*/  UIADD3 UR4, UP0, UPT, UR4, 0x180, URZ ;  /* 0x0000018004047890 */ /* 0x000fe4000ff1e0ff */
[----:B------:R-:W-:Y:S02]  /*02d0*/  UIADD3.X UR7, UPT, UPT, URZ, UR5, URZ, UP1, !UPT ;  /* 0x00000005ff077290 */ /* 0x000fe40008ffe4ff */
[----:B------:R-:W-:-:S07]  /*02e0*/  UIADD3.X UR5, UPT, UPT, URZ, UR5, URZ, UP0, !UPT ;  /* 0x00000005ff057290 */ /* 0x000fce00087fe4ff */
[----:B------:R3:W-:Y:S02]  /*02f0*/  UTMACCTL.PF [UR6] ;  /* 0x00000000060079b9 */ /* 0x0007e40008040000 */
[----:B------:R3:W-:Y:S02]  /*0300*/  UTMACCTL.PF [UR4] ;  /* 0x00000000040079b9 */ /* 0x0007e40008040000 */
[----:B---3--:R-:W-:Y:S01]  /*0310*/  NOP ;  /* 0x0000000000007918 */ /* 0x008fe20000000000 */
.L_x_5:
[----:B------:R-:W-:Y:S05]  /*0320*/  BSYNC.RECONVERGENT B0 ;  /* 0x0000000000007941 */ /* 0x000fea0003800200 */
.L_x_4:
[----:B------:R-:W-:Y:S04]  /*0330*/  BSSY.RECONVERGENT B0, `(.L_x_6) ;  /* 0x000000a000007945 */ /* 0x000fe80003800200 */
        /* <DEDUP_REMOVED lines=9> */
.L_x_7:
[----:B------:R-:W-:Y:S05]  /*03d0*/  BSYNC.RECONVERGENT B0 ;  /* 0x0000000000007941 */ /* 0x000fea0003800200 */
.L_x_6:
[----:B------:R-:W3:Y:S01]  /*03e0*/  LDCU.64 UR4, c[0x0][0x888] ;  /* 0x00011100ff0477ac */ /* 0x000ee20008000a00 */
[----:B------:R-:W-:Y:S02]  /*03f0*/  UISETP.EQ.U32.AND UP2, UPT, UR8, URZ, UPT ;  /* 0x000000ff0800728c */ /* 0x000fe4000bf42070 */
[----:B------:R-:W-:Y:S02]  /*0400*/  UPLOP3.LUT UP3, UPT, UPT, UPT, UPT, 0x80, 0x8 ;  /* 0x000000000008789c */ /* 0x000fe40003f6f070 */
[----:B---3--:R-:W-:-:S04]  /*0410*/  UISETP.NE.U32.AND UP0, UPT, UR4, URZ, UPT ;  /* 0x000000ff0400728c */ /* 0x008fc8000bf05070 */
[----:B------:R-:W-:-:S04]  /*0420*/  UISETP.NE.AND.EX UP1, UPT, UR5, URZ, UPT, UP0 ;  /* 0x000000ff0500728c */ /* 0x000fc8000bf25300 */
[----:B------:R-:W-:-:S04]  /*0430*/  UISETP.EQ.OR.EX UP4, UPT, UR9, URZ, !UP1, UP2 ;  /* 0x000000ff0900728c */ /* 0x000fc8000cf82720 */
[----:B------:R-:W-:-:S06]  /*0440*/  UP2UR UR4, UPR, URZ, 0x10 ;  /* 0x00000010ff047883 */ /* 0x000fcc0008000000 */
[----:B------:R-:W-:Y:S01]  /*0450*/  MOV R49, UR4 ;  /* 0x0000000400317c02 */ /* 0x000fe20008000f00 */
[----:B------:R-:W-:Y:S06]  /*0460*/  BRA.U !UP4, `(.L_x_8) ;  /* 0x000000010c207547 */ /* 0x000fec000b800000 */
[----:B------:R-:W-:Y:S01]  /*0470*/  UISETP.NE.U32.AND UP2, UPT, UR8, URZ, UPT ;  /* 0x000000ff0800728c */ /* 0x000fe2000bf45070 */
[----:B-----5:R-:W-:Y:S01]  /*0480*/  FSETP.NEU.AND P0, PT, R27, RZ, PT ;  /* 0x000000ff1b00720b */ /* 0x020fe20003f0d000 */
[----:B------:R-:W-:Y:S02]  /*0490*/  USEL UR4, URZ, 0xffffffff, UP1 ;  /* 0xffffffffff047887 */ /* 0x000fe40008800000 */
[----:B------:R-:W-:-:S10]  /*04a0*/  UISETP.NE.AND.EX UP2, UPT, UR9, URZ, UPT, UP2 ;  /* 0x000000ff0900728c */ /* 0x000fd4000bf45320 */
[----:B------:R-:W-:Y:S01]  /*04b0*/  VOTEU.ANY UP0, P0 ;  /* 0x0000000000ff7886 */ /* 0x000fe20000000100 */
[----:B------:R-:W-:-:S04]  /*04c0*/  @!UP2 USEL UR4, URZ, 0xffffffff, UP0 ;  /* 0xffffffffff04a887 */ /* 0x000fc80008000000 */
[----:B------:R-:W-:-:S04]  /*04d0*/  ULOP3.LUT UR4, UR4, 0x1, URZ, 0xc0, !UPT ;  /* 0x0000000104047892 */ /* 0x000fc8000f8ec0ff */
[----:B------:R-:W-:-:S11]  /*04e0*/  UISETP.NE.U32.AND UP3, UPT, UR4, 0x1, UPT ;  /* 0x000000010400788c */ /* 0x000fd6000bf65070 */
.L_x_8:
[----:B-1----:R-:W1:Y:S02]  /*04f0*/  SHFL.IDX PT, R2, R46, RZ, 0x1f ;  /* 0x00001fff2e027589 */ /* 0x002e6400000e0000 */
[----:B-1----:R-:W-:-:S13]  /*0500*/  ISETP.NE.AND P0, PT, R2, RZ, PT ;  /* 0x000000ff0200720c */ /* 0x002fda0003f05270 */
[----:B------:R-:W-:Y:S05]  /*0510*/  @P0 BRA `(.L_x_9) ;  /* 0x0000000000cc0947 */ /* 0x000fea0003800000 */
[----:B------:R-:W-:Y:S01]  /*0520*/  ELECT P0, URZ, PT ;  /* 0x0000000000ff782f */ /* 0x000fe20003800000 */
[----:B------:R-:W-:-:S12]  /*0530*/  BSSY.RECONVERGENT B0, `(.L_x_9) ;  /* 0x0000031000007945 */ /* 0x000fd80003800200 */
[----:B------:R-:W-:Y:S05]  /*0540*/  @!P0 BRA `(.L_x_10) ;  /* 0x0000000000bc8947 */ /* 0x000fea0003800000 */
[----:B------:R-:W1:Y:S01]  /*0550*/  S2UR UR4, SR_CgaCtaId ;  /* 0x00000000000479c3 */ /* 0x000e620000008800 */
[----:B------:R-:W-:Y:S01]  /*0560*/  UMOV UR5, 0x400 ;  /* 0x0000040000057882 */ /* 0x000fe20000000000 */
[----:B------:R-:W-:Y:S01]  /*0570*/  UMOV UR8, 0x1 ;  /* 0x0000000100087882 */ /* 0x000fe20000000000 */
[----:B------:R-:W-:Y:S01]  /*0580*/  UMOV UR6, 0x4 ;  /* 0x0000000400067882 */ /* 0x000fe20000000000 */
[----:B------:R-:W-:-:S04]  /*0590*/  UIADD3 UR8, UPT, UPT, -UR8, 0x100000, URZ ;  /* 0x0010000008087890 */ /* 0x000fc8000fffe1ff */
[----:B------:R-:W-:Y:S02]  /*05a0*/  USHF.L.U32 UR9, UR8, 0xb, URZ ;  /* 0x0000000b08097899 */ /* 0x000fe400080006ff */
[----:B------:R-:W-:Y:S02]  /*05b0*/  USHF.L.U32 UR8, UR8, 0x1, URZ ;  /* 0x0000000108087899 */ /* 0x000fe400080006ff */
[----:B------:R-:W-:-:S04]  /*05c0*/  UIADD3 UR6, UPT, UPT, -UR6, 0x100000, URZ ;  /* 0x0010000006067890 */ /* 0x000fc8000fffe1ff */
[----:B------:R-:W-:Y:S02]  /*05d0*/  USHF.L.U32 UR7, UR6, 0xb, URZ ;  /* 0x0000000b06077899 */ /* 0x000fe400080006ff */
[----:B------:R-:W-:Y:S02]  /*05e0*/  USHF.L.U32 UR6, UR6, 0x1, URZ ;  /* 0x0000000106067899 */ /* 0x000fe400080006ff */
[----:B-1----:R-:W-:Y:S01]  /*05f0*/  ULEA UR4, UR4, UR5, 0x18 ;  /* 0x0000000504047291 */ /* 0x002fe2000f8ec0ff */
[----:B------:R-:W1:Y:S11]  /*0600*/  FENCE.VIEW.ASYNC.S ;  /* 0x00000000000073c6 */ /* 0x000e760000000000 */
[----:B-1----:R1:W3:Y:S01]  /*0610*/  SYNCS.EXCH.64 URZ, [UR4], UR8 ;  /* 0x0000000804ff75b2 */ /* 0x0022e20008000100 */
[----:B------:R1:W4:Y:S01]  /*0620*/  SYNCS.EXCH.64 URZ, [UR4+0x88], UR6 ;  /* 0x0000880604ff75b2 */ /* 0x0003220008000100 */
[----:B------:R1:W1:Y:S01]  /*0630*/  SYNCS.EXCH.64 URZ, [UR4+0x8], UR8 ;  /* 0x0000080804ff75b2 */ /* 0x0002620008000100 */
        /* <DEDUP_REMOVED lines=31> */
[----:B---34-:R-:W-:Y:S01]  /*0830*/  NOP ;  /* 0x0000000000007918 */ /* 0x018fe20000000000 */
.L_x_10:
[----:B-1----:R-:W-:Y:S05]  /*0840*/  BSYNC.RECONVERGENT B0 ;  /* 0x0000000000007941 */ /* 0x002fea0003800200 */
.L_x_9:
[----:B------:R-:W1:Y:S01]  /*0850*/  SHFL.IDX PT, R2, R46, RZ, 0x1f ;  /* 0x00001fff2e027589 */ /* 0x000e6200000e0000 */
[----:B------:R-:W-:Y:S01]  /*0860*/  NOP ;  /* 0x0000000000007918 */ /* 0x000fe20000000000 */
[----:B-1----:R-:W-:-:S13]  /*0870*/  ISETP.NE.AND P0, PT, R2, 0x1, PT ;  /* 0x000000010200780c */ /* 0x002fda0003f05270 */
[----:B------:R-:W-:Y:S05]  /*0880*/  @P0 BRA `(.L_x_11) ;  /* 0x0000000000580947 */ /* 0x000fea0003800000 */
        /* <DEDUP_REMOVED lines=9> */
[----:B------:R-:W-:Y:S01]  /*0920*/  USHF.L.U32 UR6, UR6, 0x1, URZ ;  /* 0x0000000106067899 */ /* 0x000fe200080006ff */
[----:B------:R-:W-:Y:S01]  /*0930*/  ELECT P0, URZ, PT ;  /* 0x0000000000ff782f */ /* 0x000fe20003800000 */
[----:B-1----:R-:W-:Y:S01]  /*0940*/  ULEA UR4, UR4, UR5, 0x18 ;  /* 0x0000000504047291 */ /* 0x002fe2000f8ec0ff */
[----:B------:R-:W1:Y:S11]  /*0950*/  FENCE.VIEW.ASYNC.S ;  /* 0x00000000000073c6 */ /* 0x000e760000000000 */
[----:B-1----:R1:W3:Y:S01]  /*0960*/  SYNCS.EXCH.64 URZ, [UR4+0x110], UR8 ;  /* 0x0001100804ff75b2 */ /* 0x0022e20008000100 */
[----:B------:R1:W4:Y:S01]  /*0970*/  SYNCS.EXCH.64 URZ, [UR4+0x130], UR6 ;  /* 0x0001300604ff75b2 */ /* 0x0003220008000100 */
[----:B------:R1:W1:Y:S01]  /*0980*/  SYNCS.EXCH.64 URZ, [UR4+0x118], UR8 ;  /* 0x0001180804ff75b2 */ /* 0x0002620008000100 */
[----:B------:R1:W1:Y:S01]  /*0990*/  SYNCS.EXCH.64 URZ, [UR4+0x138], UR6 ;  /* 0x0001380604ff75b2 */ /* 0x0002620008000100 */
[----:B------:R1:W1:Y:S01]  /*09a0*/  SYNCS.EXCH.64 URZ, [UR4+0x120], UR8 ;  /* 0x0001200804ff75b2 */ /* 0x0002620008000100 */
[----:B------:R1:W1:Y:S01]  /*09b0*/  SYNCS.EXCH.64 URZ, [UR4+0x140], UR6 ;  /* 0x0001400604ff75b2 */ /* 0x0002620008000100 */
[----:B------:R1:W1:Y:S01]  /*09c0*/  SYNCS.EXCH.64 URZ, [UR4+0x128], UR8 ;  /* 0x0001280804ff75b2 */ /* 0x0002620008000100 */
[----:B------:R1:W1:Y:S01]  /*09d0*/  SYNCS.EXCH.64 URZ, [UR4+0x148], UR6 ;  /* 0x0001480604ff75b2 */ /* 0x0002620008000100 */
[----:B------:R-:W-:Y:S01]  /*09e0*/  NOP ;  /* 0x0000000000007918 */ /* 0x000fe20000000000 */
.L_x_11:
[----:B------:R-:W2:Y:S01]  /*09f0*/  SHFL.IDX PT, R2, R46, RZ, 0x1f ;  /* 0x00001fff2e027589 */ /* 0x000ea200000e0000 */
[----:B------:R-:W-:Y:S01]  /*0a00*/  NOP ;  /* 0x0000000000007918 */ /* 0x000fe20000000000 */
[----:B--2---:R-:W-:-:S13]  /*0a10*/  ISETP.NE.AND P0, PT, R2, 0x3, PT ;  /* 0x000000030200780c */ /* 0x004fda0003f05270 */
[----:B------:R-:W-:Y:S05]  /*0a20*/  @P0 BRA `(.L_x_12) ;  /* 0x0000000000300947 */ /* 0x000fea0003800000 */
[----:B-1----:R-:W1:Y:S01]  /*0a30*/  S2UR UR4, SR_CgaCtaId ;  /* 0x00000000000479c3 */ /* 0x002e620000008800 */
[----:B------:R-:W-:Y:S01]  /*0a40*/  UMOV UR6, 0x400 ;  /* 0x0000040000067882 */ /* 0x000fe20000000000 */
[----:B------:R-:W-:Y:S01]  /*0a50*/  UMOV UR5, 0x20 ;  /* 0x0000002000057882 */ /* 0x000fe20000000000 */
[----:B------:R-:W-:Y:S01]  /*0a60*/  ELECT P0, URZ, PT ;  /* 0x0000000000ff782f */ /* 0x000fe20003800000 */
[----:B-1----:R-:W-:Y:S02]  /*0a70*/  ULEA UR6, UR4, UR6, 0x18 ;  /* 0x0000000604067291 */ /* 0x002fe4000f8ec0ff */
[----:B------:R-:W-:-:S04]  /*0a80*/  UIADD3 UR4, UPT, UPT, -UR5, 0x100000, URZ ;  /* 0x0010000005047890 */ /* 0x000fc8000fffe1ff */
[----:B------:R-:W-:Y:S02]  /*0a90*/  USHF.L.U32 UR5, UR4, 0xb, URZ ;  /* 0x0000000b04057899 */ /* 0x000fe400080006ff */
[----:B------:R-:W-:Y:S01]  /*0aa0*/  USHF.L.U32 UR4, UR4, 0x1, URZ ;  /* 0x0000000104047899 */ /* 0x000fe200080006ff */
[----:B------:R-:W1:Y:S11]  /*0ab0*/  FENCE.VIEW.ASYNC.S ;  /* 0x00000000000073c6 */ /* 0x000e760000000000 */
[----:B-1----:R2:W1:Y:S01]  /*0ac0*/  SYNCS.EXCH.64 URZ, [UR6+0x150], UR4 ;  /* 0x0001500406ff75b2 */ /* 0x0024620008000100 */
[----:B------:R2:W1:Y:S02]  /*0ad0*/  SYNCS.EXCH.64 URZ, [UR6+0x158], UR4 ;  /* 0x0001580406ff75b2 */ /* 0x0004640008000100 */
[----:B--2---:R-:W-:Y:S01]  /*0ae0*/  NOP ;  /* 0x0000000000007918 */ /* 0x004fe20000000000 */
.L_x_12:
[----:B------:R-:W2:Y:S01]  /*0af0*/  SHFL.IDX PT, R2, R46, RZ, 0x1f ;  /* 0x00001fff2e027589 */ /* 0x000ea200000e0000 */
[----:B------:R-:W-:Y:S01]  /*0b00*/  NOP ;  /* 0x0000000000007918 */ /* 0x000fe20000000000 */
[----:B--2---:R-:W-:-:S13]  /*0b10*/  ISETP.NE.AND P0, PT, R2, 0x4, PT ;  /* 0x000000040200780c */ /* 0x004fda0003f05270 */
[----:B------:R-:W-:Y:S05]  /*0b20*/  @P0 BRA `(.L_x_13) ;  /* 0x00000000004c0947 */ /* 0x000fea0003800000 */
[----:B-1----:R-:W1:Y:S01]  /*0b30*/  S2UR UR6, SR_CgaCtaId ;  /* 0x00000000000679c3 */ /* 0x002e620000008800 */
[----:B------:R-:W-:Y:S01]  /*0b40*/  UMOV UR4, 0x3a0 ;  /* 0x000003a000047882 */ /* 0x000fe20000000000 */
[----:B------:R-:W-:Y:S01]  /*0b50*/  UMOV UR5, 0x400 ;  /* 0x0000040000057882 */ /* 0x000fe20000000000 */
[----:B------:R-:W-:Y:S01]  /*0b60*/  USEL UR4, UR4, 0x320, UP3 ;  /* 0x0000032004047887 */ /* 0x000fe20009800000 */
[----:B------:R-:W-:Y:S01]  /*0b70*/  UMOV UR8, 0x1 ;  /* 0x0000000100087882 */ /* 0x000fe20000000000 */
[----:B------:R-:W-:Y:S01]  /*0b80*/  ELECT P0, URZ, PT ;  /* 0x0000000000ff782f */ /* 0x000fe20003800000 */
[----:B------:R-:W-:-:S04]  /*0b90*/  UIADD3 UR8, UPT, UPT, -UR8, 0x100000, URZ ;  /* 0x0010000008087890 */ /* 0x000fc8000fffe1ff */
[----:B------:R-:W-:Y:S02]  /*0ba0*/  USHF.L.U32 UR9, UR8, 0xb, URZ ;  /* 0x0000000b08097899 */ /* 0x000fe400080006ff */
[----:B------:R-:W-:Y:S02]  /*0bb0*/  USHF.L.U32 UR8, UR8, 0x1, URZ ;  /* 0x0000000108087899 */ /* 0x000fe400080006ff */
[----:B-1----:R-:W-:Y:S02]  /*0bc0*/  ULEA UR6, UR6, UR5, 0x18 ;  /* 0x0000000506067291 */ /* 0x002fe4000f8ec0ff */
[----:B------:R-:W-:-:S04]  /*0bd0*/  UIADD3 UR4, UPT, UPT, -UR4, 0x100000, URZ ;  /* 0x0010000004047890 */ /* 0x000fc8000fffe1ff */
[----:B------:R-:W-:Y:S02]  /*0be0*/  USHF.L.U32 UR5, UR4, 0xb, URZ ;  /* 0x0000000b04057899 */ /* 0x000fe400080006ff */
[----:B------:R-:W-:Y:S01]  /*0bf0*/  USHF.L.U32 UR4, UR4, 0x1, URZ ;  /* 0x0000000104047899 */ /* 0x000fe200080006ff */
[----:B------:R-:W1:Y:S03]  /*0c00*/  FENCE.VIEW.ASYNC.S ;  /* 0x00000000000073c6 */ /* 0x000e660000000000 */
[----:B-1----:R2:W1:Y:S08]  /*0c10*/  SYNCS.EXCH.64 URZ, [UR6+0x160], UR8 ;  /* 0x0001600806ff75b2 */ /* 0x0024700008000100 */
[----:B------:R2:W1:Y:S01]  /*0c20*/  SYNCS.EXCH.64 URZ, [UR6+0x170], UR4 ;  /* 0x0001700406ff75b2 */ /* 0x0004620008000100 */
[----:B------:R2:W1:Y:S01]  /*0c30*/  SYNCS.EXCH.64 URZ, [UR6+0x168], UR8 ;  /* 0x0001680806ff75b2 */ /* 0x0004620008000100 */
[----:B------:R2:W1:Y:S02]  /*0c40*/  SYNCS.EXCH.64 URZ, [UR6+0x178], UR4 ;  /* 0x0001780406ff75b2 */ /* 0x0004640008000100 */
[----:B--2---:R-:W-:Y:S01]  /*0c50*/  NOP ;  /* 0x0000000000007918 */ /* 0x004fe20000000000 */
.L_x_13:
[----:B------:R-:W2:Y:S01]  /*0c60*/  SHFL.IDX PT, R2, R46, RZ, 0x1f ;  /* 0x00001fff2e027589 */ /* 0x000ea200000e0000 */
[----:B------:R-:W-:Y:S01]  /*0c70*/  NOP ;  /* 0x0000000000007918 */ /* 0x000fe20000000000 */
[----:B--2---:R-:W-:-:S13]  /*0c80*/  ISETP.NE.AND P0, PT, R2, 0x5, PT ;  /* 0x000000050200780c */ /* 0x004fda0003f05270 */
[----:B------:R-:W-:Y:S05]  /*0c90*/  @P0 BRA `(.L_x_14) ;  /* 0x0000000000580947 */ /* 0x000fea0003800000 */
[----:B-1----:R-:W1:Y:S01]  /*0ca0*/  S2UR UR4, SR_CgaCtaId ;  /* 0x00000000000479c3 */ /* 0x002e620000008800 */
        /* <DEDUP_REMOVED lines=12> */
[----:B-1----:R2:W1:Y:S01]  /*0d70*/  SYNCS.EXCH.64 URZ, [UR4+0x180], UR8 ;  /* 0x0001800804ff75b2 */ /* 0x0024620008000100 */
[----:B------:R2:W1:Y:S01]  /*0d80*/  SYNCS.EXCH.64 URZ, [UR4+0x1a0], UR6 ;  /* 0x0001a00604ff75b2 */ /* 0x0004620008000100 */
[----:B------:R2:W1:Y:S01]  /*0d90*/  SYNCS.EXCH.64 URZ, [UR4+0x188], UR8 ;  /* 0x0001880804ff75b2 */ /* 0x0004620008000100 */
[----:B------:R2:W1:Y:S01]  /*0da0*/  SYNCS.EXCH.64 URZ, [UR4+0x1a8], UR6 ;  /* 0x0001a80604ff75b2 */ /* 0x0004620008000100 */
[----:B------:R2:W1:Y:S01]  /*0db0*/  SYNCS.EXCH.64 URZ, [UR4+0x190], UR8 ;  /* 0x0001900804ff75b2 */ /* 0x0004620008000100 */
[----:B------:R2:W1:Y:S01]  /*0dc0*/  SYNCS.EXCH.64 URZ, [UR4+0x1b0], UR6 ;  /* 0x0001b00604ff75b2 */ /* 0x0004620008000100 */
[----:B------:R2:W1:Y:S01]  /*0dd0*/  SYNCS.EXCH.64 URZ, [UR4+0x198], UR8 ;  /* 0x0001980804ff75b2 */ /* 0x0004620008000100 */
[----:B------:R2:W1:Y:S02]  /*0de0*/  SYNCS.EXCH.64 URZ, [UR4+0x1b8], UR6 ;  /* 0x0001b80604ff75b2 */ /* 0x0004640008000100 */
[----:B--2---:R-:W-:Y:S01]  /*0df0*/  NOP ;  /* 0x0000000000007918 */ /* 0x004fe20000000000 */
.L_x_14:
        /* <DEDUP_REMOVED lines=8> */
[----:B------:R-:W-:-:S04]  /*0e80*/  UIADD3 UR6, UPT, UPT, -UR6, 0x100000, URZ ;  /* 0x0010000006067890 */ /* 0x000fc8000fffe1ff */
[----:B------:R-:W-:Y:S02]  /*0e90*/  USHF.L.U32 UR7, UR6, 0xb, URZ ;  /* 0x0000000b06077899 */ /* 0x000fe400080006ff */
[----:B------:R-:W-:Y:S02]  /*0ea0*/  USHF.L.U32 UR6, UR6, 0x1, URZ ;  /* 0x0000000106067899 */ /* 0x000fe400080006ff */
[----:B-1----:R-:W-:Y:S01]  /*0eb0*/  ULEA UR4, UR4, UR5, 0x18 ;  /* 0x0000000504047291 */ /* 0x002fe2000f8ec0ff */
[----:B------:R-:W1:Y:S11]  /*0ec0*/  FENCE.VIEW.ASYNC.S ;  /* 0x00000000000073c6 */ /* 0x000e760000000000 */
[----:B-1----:R2:W1:Y:S01]  /*0ed0*/  SYNCS.EXCH.64 URZ, [UR4+0x1c0], UR6 ;  /* 0x0001c00604ff75b2 */ /* 0x0024620008000100 */
[----:B------:R2:W1:Y:S01]  /*0ee0*/  SYNCS.EXCH.64 URZ, [UR4+0x1d0], UR6 ;  /* 0x0001d00604ff75b2 */ /* 0x0004620008000100 */
[----:B------:R2:W1:Y:S01]  /*0ef0*/  SYNCS.EXCH.64 URZ, [UR4+0x1c8], UR6 ;  /* 0x0001c80604ff75b2 */ /* 0x0004620008000100 */
[----:B------:R2:W1:Y:S02]  /*0f00*/  SYNCS.EXCH.64 URZ, [UR4+0x1d8], UR6 ;  /* 0x0001d80604ff75b2 */ /* 0x0004640008000100 */
[----:B--2---:R-:W-:Y:S01]  /*0f10*/  NOP ;  /* 0x0000000000007918 */ /* 0x004fe20000000000 */
.L_x_15:
[----:B-1----:R-:W1:Y:S01]  /*0f20*/  LDCU UR4, c[0x0][0x36c] ;  /* 0x00006d80ff0477ac */ /* 0x002e620008000800 */
[----:B------:R-:W-:Y:S01]  /*0f30*/  ISETP.NE.OR P3, PT, R0, 0x2, !P3 ;  /* 0x000000020000780c */ /* 0x000fe20005f65670 */
[----:B------:R-:W-:Y:S01]  /*0f40*/  NOP ;  /* 0x0000000000007918 */ /* 0x000fe20000000000 */
[----:B------:R-:W-:Y:S01]  /*0f50*/  LOP3.LUT R0, R57, 0x1f, RZ, 0xc0, !PT ;  /* 0x0000001f39007812 */ /* 0x000fe200078ec0ff */
[----:B------:R-:W-:Y:S02]  /*0f60*/  UISETP.NE.AND UP4, UPT, UR18, 0x2, UPT ;  /* 0x000000021200788c */ /* 0x000fe4000bf85270 */
[----:B------:R-:W-:Y:S02]  /*0f70*/  UISETP.NE.AND UP5, UPT, UR18, URZ, UPT ;  /* 0x000000ff1200728c */ /* 0x000fe4000bfa5270 */
[----:B-1----:R-:W-:-:S09]  /*0f80*/  UISETP.EQ.U32.AND UP6, UPT, UR4, 0x1, UPT ;  /* 0x000000010400788c */ /* 0x002fd2000bfc2070 */
[----:B------:R-:W-:Y:S05]  /*0f90*/  BRA.U !UP6, `(.L_x_16) ;  /* 0x000000010e087547 */ /* 0x000fea000b800000 */
[----:B---34-:R-:W-:Y:S01]  /*0fa0*/  UCGABAR_ARV ;  /* 0x00000000000079c7 */ /* 0x018fe20008000000 */
[----:B------:R-:W-:Y:S05]  /*0fb0*/  BRA `(.L_x_17) ;  /* 0x0000000000047947 */ /* 0x000fea0003800000 */
.L_x_16:
[----:B---34-:R-:W-:Y:S01]  /*0fc0*/  NOP ;  /* 0x0000000000007918 */ /* 0x018fe20000000000 */
.L_x_17:
[----:B------:R-:W1:Y:S01]  /*0fd0*/  S2UR UR30, SR_CTAID.X ;  /* 0x00000000001e79c3 */ /* 0x000e620000002500 */
[----:B------:R-:W-:-:S05]  /*0fe0*/  CS2R.32 R48, SR_CgaSize ;  /* 0x0000000000307805 */ /* 0x000fca0000008a00 */
[----:B------:R-:W-:-:S05]  /*0ff0*/  IMAD R48, R48, -0xa0, RZ ;  /* 0xffffff6030307824 */ /* 0x000fca00078e02ff */
[----:B------:R-:W-:-:S14]  /*1000*/  R2UR UR5, R48 ;  /* 0x00000000300572ca */ /* 0x000fdc00000e0000 */
[----:B------:R-:W2:Y:S01]  /*1010*/  LDCU UR5, c[0x0][UR5+0x2b0] ;  /* 0x00005600050577ac */ /* 0x000ea20008000800 */
[----:B------:R-:W-:-:S05]  /*1020*/  CS2R.32 R48, SR_CgaSize ;  /* 0x0000000000307805 */ /* 0x000fca0000008a00 */
[----:B------:R-:W-:-:S05]  /*1030*/  IMAD R48, R48, -0xa0, RZ ;  /* 0xffffff6030307824 */ /* 0x000fca00078e02ff */
[----:B------:R-:W-:-:S14]  /*1040*/  R2UR UR4, R48 ;  /* 0x00000000300472ca */ /* 0x000fdc00000e0000 */
[----:B------:R-:W3:Y:S01]  /*1050*/  LDCU UR4, c[0x0][UR4+0x2b4] ;  /* 0x00005680040477ac */ /* 0x000ee20008000800 */
[----:B------:R-:W4:Y:S01]  /*1060*/  S2UR UR31, SR_CTAID.Y ;  /* 0x00000000001f79c3 */ /* 0x000f220000002600 */
[----:B------:R-:W-:-:S05]  /*1070*/  CS2R.32 R48, SR_CgaSize ;  /* 0x0000000000307805 */ /* 0x000fca0000008a00 */
[----:B------:R-:W-:-:S05]  /*1080*/  IMAD R48, R48, -0xa0, RZ ;  /* 0xffffff6030307824 */ /* 0x000fca00078e02ff */
[----:B------:R-:W-:-:S14]  /*1090*/  R2UR UR7, R48 ;  /* 0x00000000300772ca */ /* 0x000fdc00000e0000 */
[----:B------:R-:W3:Y:S01]  /*10a0*/  LDCU UR7, c[0x0][UR7+0x2a0] ;  /* 0x00005400070777ac */ /* 0x000ee20008000800 */
[----:B------:R-:W-:-:S05]  /*10b0*/  CS2R.32 R48, SR_CgaSize ;  /* 0x0000000000307805 */ /* 0x000fca0000008a00 */
[----:B------:R-:W-:-:S05]  /*10c0*/  IMAD R48, R48, -0xa0, RZ ;  /* 0xffffff6030307824 */ /* 0x000fca00078e02ff */
[----:B------:R-:W-:-:S14]  /*10d0*/  R2UR UR8, R48 ;  /* 0x00000000300872ca */ /* 0x000fdc00000e0000 */
[----:B------:R-:W3:Y:S01]  /*10e0*/  LDCU UR8, c[0x0][UR8+0x2a4] ;  /* 0x00005480080877ac */ /* 0x000ee20008000800 */
[----:B------:R-:W3:Y:S01]  /*10f0*/  LDCU UR19, c[0x0][0xb24] ;  /* 0x00016480ff1377ac */ /* 0x000ee20008000800 */
[----:B------:R-:W3:Y:S01]  /*1100*/  LDCU UR42, c[0x0][0xb24] ;  /* 0x00016480ff2a77ac */ /* 0x000ee20008000800 */
[----:B-1----:R-:W-:Y:S01]  /*1110*/  I2FP.F32.U32 R3, UR30 ;  /* 0x0000001e00037c45 */ /* 0x002fe20008201000 */
[----:B------:R-:W1:Y:S04]  /*1120*/  LDCU UR22, c[0x0][0xb30] ;  /* 0x00016600ff1677ac */ /* 0x000e680008000800 */
[----:B--2---:R-:W-:Y:S01]  /*1130*/  FMUL R3, R3, UR5 ;  /* 0x0000000503037c20 */ /* 0x004fe20008400000 */
[----:B----4-:R-:W-:-:S05]  /*1140*/  I2FP.F32.U32 R2, UR31 ;  /* 0x0000001f00027c45 */ /* 0x010fca0008201000 */
[----:B------:R-:W2:Y:S01]  /*1150*/  F2I.U32.TRUNC.NTZ R3, R3 ;  /* 0x0000000300037305 */ /* 0x000ea2000020f000 */
[----:B---3--:R-:W-:-:S07]  /*1160*/  FMUL R2, R2, UR4 ;  /* 0x0000000402027c20 */ /* 0x008fce0008400000 */
[----:B------:R-:W3:Y:S01]  /*1170*/  F2I.U32.TRUNC.NTZ R2, R2 ;  /* 0x0000000200027305 */ /* 0x000ee2000020f000 */
[----:B--2---:R-:W-:Y:S02]  /*1180*/  R2UR UR4, R3 ;  /* 0x00000000030472ca */ /* 0x004fe400000e0000 */
[----:B---3--:R-:W-:Y:S02]  /*1190*/  R2UR UR6, R2 ;  /* 0x00000000020672ca */ /* 0x008fe400000e0000 */
[----:B------:R-:W-:-:S09]  /*11a0*/  PRMT R2, RZ, 0x7610, R2 ;  /* 0x00007610ff027816 */ /* 0x000fd20000000002 */
[----:B------:R-:W-:-:S04]  /*11b0*/  UIADD3 UR5, UPT, UPT, -UR4, URZ, URZ ;  /* 0x000000ff04057290 */ /* 0x000fc8000fffe1ff */
[----:B------:R-:W-:Y:S02]  /*11c0*/  UIMAD UR5, UR7, UR5, UR30 ;  /* 0x00000005070572a4 */ /* 0x000fe4000f8e021e */
[----:B------:R-:W-:-:S04]  /*11d0*/  UIADD3 UR4, UPT, UPT, -UR6, URZ, URZ ;  /* 0x000000ff06047290 */ /* 0x000fc8000fffe1ff */
[----:B------:R-:W-:Y:S01]  /*11e0*/  IMAD.U32 R48, RZ, RZ, UR5 ;  /* 0x00000005ff307e24 */ /* 0x000fe2000f8e00ff */
[----:B------:R-:W-:-:S06]  /*11f0*/  UIMAD UR4, UR8, UR4, UR31 ;  /* 0x00000004080472a4 */ /* 0x000fcc000f8e021f */
[----:B------:R-:W-:Y:S01]  /*1200*/  IMAD.U32 R47, RZ, RZ, UR4 ;  /* 0x00000004ff2f7e24 */ /* 0x000fe2000f8e00ff */
[----:B-1----:R-:W-:Y:S06]  /*1210*/  BRA.U UP5, `(.L_x_18) ;  /* 0x0000000105487547 */ /* 0x002fec000b800000 */
[----:B------:R-:W-:Y:S02]  /*1220*/  R2UR UR4, R47 ;  /* 0x000000002f0472ca */ /* 0x000fe400000e0000 */
[----:B------:R-:W-:-:S11]  /*1230*/  R2UR UR8, R48 ;  /* 0x00000000300872ca */ /* 0x000fd600000e0000 */
[----:B------:R-:W-:Y:S02]  /*1240*/  UISETP.NE.AND UP0, UPT, UR4, URZ, UPT ;  /* 0x000000ff0400728c */ /* 0x000fe4000bf05270 */
[----:B------:R-:W-:Y:S02]  /*1250*/  UISETP.NE.AND UP2, UPT, UR8, 0x1, UPT ;  /* 0x000000010800788c */ /* 0x000fe4000bf45270 */
[----:B------:R-:W-:-:S04]  /*1260*/  UISETP.EQ.OR UP0, UPT, UR8, URZ, !UP0 ;  /* 0x000000ff0800728c */ /* 0x000fc8000c702670 */
[----:B------:R-:W-:Y:S02]  /*1270*/  USEL UR7, URZ, 0x1, !UP0 ;  /* 0x00000001ff077887 */ /* 0x000fe4000c000000 */
[----:B------:R-:W-:-:S04]  /*1280*/  UISETP.NE.AND UP0, UPT, UR4, URZ, UPT ;  /* 0x000000ff0400728c */ /* 0x000fc8000bf05270 */
[----:B------:R-:W-:-:S04]  /*1290*/  USEL UR4, URZ, 0x2, UP0 ;  /* 0x00000002ff047887 */ /* 0x000fc80008000000 */
[----:B------:R-:W-:Y:S02]  /*12a0*/  USEL UR6, UR4, 0x2, UP2 ;  /* 0x0000000204067887 */ /* 0x000fe40009000000 */
[----:B------:R-:W-:Y:S02]  /*12b0*/  USEL UR4, URZ, 0x4, UP0 ;  /* 0x00000004ff047887 */ /* 0x000fe40008000000 */
[----:B------:R-:W-:-:S04]  /*12c0*/  UISETP.NE.AND UP2, UPT, UR8, 0x2, UPT ;  /* 0x000000020800788c */ /* 0x000fc8000bf45270 */
[----:B------:R-:W-:Y:S02]  /*12d0*/  USEL UR5, UR4, 0x4, UP2 ;  /* 0x0000000404057887 */ /* 0x000fe40009000000 */
[----:B------:R-:W-:Y:S02]  /*12e0*/  USEL UR4, URZ, 0x8, UP0 ;  /* 0x00000008ff047887 */ /* 0x000fe40008000000 */
[----:B------:R-:W-:Y:S02]  /*12f0*/  UISETP.NE.AND UP0, UPT, UR8, 0x3, UPT ;  /* 0x000000030800788c */ /* 0x000fe4000bf05270 */
[----:B------:R-:W-:Y:S02]  /*1300*/  UIADD3 UR5, UPT, UPT, UR5, UR6, UR7 ;  /* 0x0000000605057290 */ /* 0x000fe4000fffe007 */
[----:B------:R-:W-:-:S04]  /*1310*/  USEL UR4, UR4, 0x8, UP0 ;  /* 0x0000000804047887 */ /* 0x000fc80008000000 */
[----:B------:R-:W-:-:S06]  /*1320*/  UIADD3 UR4, UPT, UPT, UR5, UR4, URZ ;  /* 0x0000000405047290 */ /* 0x000fcc000fffe0ff */
[----:B------:R-:W-:-:S07]  /*1330*/  IMAD.U32 R2, RZ, RZ, UR4 ;  /* 0x00000004ff027e24 */ /* 0x000fce000f8e00ff */
.L_x_18:
[----:B------:R-:W1:Y:S01]  /*1340*/  S2UR UR36, SR_CTAID.Z ;  /* 0x00000000002479c3 */ /* 0x000e620000002700 */
[----:B------:R-:W-:-:S09]  /*1350*/  UISETP.GE.AND UP0, UPT, UR19, 0x1, UPT ;  /* 0x000000011300788c */ /* 0x000fd2000bf06270 */
[----:B------:R-:W-:Y:S05]  /*1360*/  BRA.U !UP0, `(.L_x_19) ;  /* 0x0000000108d47547 */ /* 0x000fea000b800000 */
[----:B------:R-:W2:Y:S01]  /*1370*/  LDCU.128 UR12, c[0x0][0xb10] ;  /* 0x00016200ff0c77ac */ /* 0x000ea20008000c00 */
[----:B------:R-:W3:Y:S01]  /*1380*/  LDCU UR20, c[0x0][0xb0c] ;  /* 0x00016180ff1477ac */ /* 0x000ee20008000800 */
[----:B------:R-:W4:Y:S01]  /*1390*/  LDCU UR6, c[0x0][0x370] ;  /* 0x00006e00ff0677ac */ /* 0x000f220008000800 */
[----:B------:R-:W1:Y:S01]  /*13a0*/  LDCU UR7, c[0x0][0x374] ;  /* 0x00006e80ff0777ac */ /* 0x000e620008000800 */
[----:B------:R-:W1:Y:S01]  /*13b0*/  LDCU UR21, c[0x0][0xb20] ;  /* 0x00016400ff1577ac */ /* 0x000e620008000800 */
[----:B--2---:R-:W-:Y:S02]  /*13c0*/  UIMAD.WIDE.U32 UR4, UR30, UR12, URZ ;  /* 0x0000000c1e0472a5 */ /* 0x004fe4000f8e00ff */
[----:B---3--:R-:W-:Y:S01]  /*13d0*/  UISETP.NE.AND UP0, UPT, UR20, 0x1, UPT ;  /* 0x000000011400788c */ /* 0x008fe2000bf05270 */
[----:B------:R-:W2:Y:S01]  /*13e0*/  LDCU.64 UR8, c[0x0][0xb28] ;  /* 0x00016500ff0877ac */ /* 0x000ea20008000a00 */
[----:B----4-:R-:W-:-:S03]  /*13f0*/  UIMAD.WIDE.U32 UR10, UR6, UR12, URZ ;  /* 0x0000000c060a72a5 */ /* 0x010fc6000f8e00ff */
[----:B------:R-:W-:Y:S01]  /*1400*/  UMOV UR4, UR5 ;  /* 0x0000000500047c82 */ /* 0x000fe20008000000 */
[----:B------:R-:W-:Y:S02]  /*1410*/  UISETP.NE.AND UP2, UPT, UR19, 0x1, UPT ;  /* 0x000000011300788c */ /* 0x000fe4000bf45270 */
[----:B------:R-:W-:Y:S01]  /*1420*/  USHF.R.U32.HI UR4, URZ, UR13, UR4 ;  /* 0x0000000dff047299 */ /* 0x000fe20008011604 */
[----:B------:R-:W-:Y:S01]  /*1430*/  UMOV UR10, UR11 ;  /* 0x0000000b000a7c82 */ /* 0x000fe20008000000 */
[----:B------:R-:W-:Y:S02]  /*1440*/  UIMAD.WIDE.U32 UR16, UR31, UR15, URZ ;  /* 0x0000000f1f1072a5 */ /* 0x000fe4000f8e00ff */
[----:B------:R-:W-:Y:S02]  /*1450*/  USEL UR5, UR30, UR4, !UP0 ;  /* 0x000000041e057287 */ /* 0x000fe4000c000000 */
[----:B------:R-:W-:Y:S02]  /*1460*/  @UP0 USHF.R.U32.HI UR6, URZ, UR13, UR10 ;  /* 0x0000000dff060299 */ /* 0x000fe4000801160a */
[----:B------:R-:W-:-:S02]  /*1470*/  UISETP.NE.AND UP0, UPT, UR14, 0x1, UPT ;  /* 0x000000010e00788c */ /* 0x000fc4000bf05270 */
[----:B-1----:R-:W-:Y:S02]  /*1480*/  UIMAD.WIDE.U32 UR10, UR7, UR15, URZ ;  /* 0x0000000f070a72a5 */ /* 0x002fe4000f8e00ff */
[----:B--2---:R-:W-:Y:S01]  /*1490*/  UIMAD.WIDE.U32 UR12, UR6, UR8, URZ ;  /* 0x00000008060c72a5 */ /* 0x004fe2000f8e00ff */
[----:B------:R-:W-:Y:S02]  /*14a0*/  UMOV UR4, UR17 ;  /* 0x0000001100047c82 */ /* 0x000fe40008000000 */
[----:B------:R-:W-:Y:S02]  /*14b0*/  USHF.R.U32.HI UR4, URZ, UR21, UR4 ;  /* 0x00000015ff047299 */ /* 0x000fe40008011604 */
[----:B------:R-:W-:Y:S02]  /*14c0*/  UMOV UR10, UR11 ;  /* 0x0000000b000a7c82 */ /* 0x000fe40008000000 */
[----:B------:R-:W-:Y:S01]  /*14d0*/  UMOV UR12, UR13 ;  /* 0x0000000d000c7c82 */ /* 0x000fe20008000000 */
[----:B------:R-:W-:-:S02]  /*14e0*/  @UP0 USHF.R.U32.HI UR7, URZ, UR21, UR10 ;  /* 0x00000015ff070299 */ /* 0x000fc4000801160a */
[----:B------:R-:W-:Y:S02]  /*14f0*/  USEL UR4, UR31, UR4, !UP0 ;  /* 0x000000041f047287 */ /* 0x000fe4000c000000 */
[----:B------:R-:W-:Y:S02]  /*1500*/  UIMAD.WIDE.U32 UR10, UR7, UR8, URZ ;  /* 0x00000008070a72a5 */ /* 0x000fe4000f8e00ff */
[----:B------:R-:W-:Y:S02]  /*1510*/  @UP2 USHF.R.U32.HI UR6, URZ, UR9, UR12 ;  /* 0x00000009ff062299 */ /* 0x000fe4000801160c */
[----:B------:R-:W-:-:S03]  /*1520*/  UIMAD.WIDE.U32 UR12, UR4, UR8, URZ ;  /* 0x00000008040c72a5 */ /* 0x000fc6000f8e00ff */
[----:B------:R-:W-:Y:S02]  /*1530*/  UMOV UR10, UR11 ;  /* 0x0000000b000a7c82 */ /* 0x000fe40008000000 */
[----:B------:R-:W-:Y:S02]  /*1540*/  @UP2 USHF.R.U32.HI UR7, URZ, UR9, UR10 ;  /* 0x00000009ff072299 */ /* 0x000fe4000801160a */
[----:B------:R-:W-:Y:S02]  /*1550*/  UIMAD UR10, UR6, UR19, URZ ;  /* 0x00000013060a72a4 */ /* 0x000fe4000f8e02ff */
[----:B------:R-:W-:-:S04]  /*1560*/  UIMAD UR7, UR7, UR19, URZ ;  /* 0x00000013070772a4 */ /* 0x000fc8000f8e02ff */
[----:B------:R-:W-:-:S03]  /*1570*/  UISETP.GE.AND UP0, UPT, UR4, UR7, UPT ;  /* 0x000000070400728c */ /* 0x000fc6000bf06270 */
[----:B------:R-:W-:Y:S01]  /*1580*/  UMOV UR7, UR13 ;  /* 0x0000000d00077c82 */ /* 0x000fe20008000000 */
[----:B------:R-:W-:Y:S02]  /*1590*/  UISETP.GE.OR UP0, UPT, UR5, UR10, UP0 ;  /* 0x0000000a0500728c */ /* 0x000fe40008706670 */
[----:B------:R-:W-:Y:S02]  /*15a0*/  UIMAD.WIDE.U32 UR10, UR5, UR8, URZ ;  /* 0x00000008050a72a5 */ /* 0x000fe4000f8e00ff */
[----:B------:R-:W-:Y:S02]  /*15b0*/  USHF.R.U32.HI UR7, URZ, UR9, UR7 ;  /* 0x00000009ff077299 */ /* 0x000fe40008011607 */
[----:B------:R-:W-:Y:S02]  /*15c0*/  UIADD3 UR10, UPT, UPT, -UR4, URZ, URZ ;  /* 0x000000ff040a7290 */ /* 0x000fe4000fffe1ff */
[----:B------:R-:W-:Y:S02]  /*15d0*/  USEL UR7, UR4, UR7, !UP2 ;  /* 0x0000000704077287 */ /* 0x000fe4000d000000 */
[----:B------:R-:W-:Y:S01]  /*15e0*/  UIMAD UR10, UR14, UR10, UR31 ;  /* 0x0000000a0e0a72a4 */ /* 0x000fe2000f8e021f */
[----:B------:R-:W-:Y:S01]  /*15f0*/  @!UP0 UMOV UR8, UR11 ;  /* 0x0000000b00088c82 */ /* 0x000fe20008000000 */
[----:B------:R-:W-:-:S02]  /*1600*/  UIADD3 UR11, UPT, UPT, -UR5, URZ, URZ ;  /* 0x000000ff050b7290 */ /* 0x000fc4000fffe1ff */
[----:B------:R-:W-:Y:S02]  /*1610*/  @!UP0 USHF.R.U32.HI UR8, URZ, UR9, UR8 ;  /* 0x00000009ff088299 */ /* 0x000fe40008011608 */
[----:B------:R-:W-:Y:S02]  /*1620*/  UIADD3 UR9, UPT, UPT, -UR7, URZ, URZ ;  /* 0x000000ff07097290 */ /* 0x000fe4000fffe1ff */
[----:B------:R-:W-:Y:S02]  /*1630*/  @!UP0 USEL UR8, UR5, UR8, !UP2 ;  /* 0x0000000805088287 */ /* 0x000fe4000d000000 */
[----:B------:R-:W-:Y:S02]  /*1640*/  UIMAD UR9, UR19, UR9, UR4 ;  /* 0x00000009130972a4 */ /* 0x000fe4000f8e0204 */
[----:B------:R-:W-:Y:S02]  /*1650*/  @!UP0 UIADD3 UR7, UPT, UPT, UR7, -UR8, URZ ;  /* 0x8000000807078290 */ /* 0x000fe4000fffe0ff */
[----:B------:R-:W-:-:S02]  /*1660*/  @!UP0 UIMAD UR6, UR9, UR6, UR8 ;  /* 0x00000006090682a4 */ /* 0x000fc4000f8e0208 */
[----:B------:R-:W-:Y:S02]  /*1670*/  @!UP0 UIMAD UR4, UR7, UR19, UR5 ;  /* 0x00000013070482a4 */ /* 0x000fe4000f8e0205 */
[----:B------:R-:W-:Y:S02]  /*1680*/  UIMAD UR30, UR20, UR11, UR30 ;  /* 0x0000000b141e72a4 */ /* 0x000fe4000f8e021e */
[----:B------:R-:W-:Y:S01]  /*1690*/  UIMAD UR31, UR4, UR14, UR10 ;  /* 0x0000000e041f72a4 */ /* 0x000fe2000f8e020a */
[----:B------:R-:W-:Y:S02]  /*16a0*/  @!UP0 UMOV UR5, UR6 ;  /* 0x0000000600058c82 */ /* 0x000fe40008000000 */
[----:B------:R-:W-:-:S12]  /*16b0*/  UIMAD UR30, UR5, UR20, UR30 ;  /* 0x00000014051e72a4 */ /* 0x000fd8000f8e021e */
.L_x_19:
[----:B------:R-:W-:-:S09]  /*16c0*/  UISETP.NE.AND UP0, UPT, UR22, 0x1, UPT ;  /* 0x000000011600788c */ /* 0x000fd2000bf05270 */
[----:B------:R-:W-:Y:S05]  /*16d0*/  BRA.U UP0, `(.L_x_20) ;  /* 0x0000000100407547 */ /* 0x000fea000b800000 */
[----:B------:R-:W2:Y:S01]  /*16e0*/  LDCU.128 UR8, c[0x0][0xb10] ;  /* 0x00016200ff0877ac */ /* 0x000ea20008000c00 */
[----:B------:R-:W3:Y:S01]  /*16f0*/  LDCU UR12, c[0x0][0xb0c] ;  /* 0x00016180ff0c77ac */ /* 0x000ee20008000800 */
[----:B------:R-:W4:Y:S01]  /*1700*/  LDCU UR13, c[0x0][0xb20] ;  /* 0x00016400ff0d77ac */ /* 0x000f220008000800 */
[----:B--2---:R-:W-:Y:S02]  /*1710*/  UIMAD.WIDE.U32 UR4, UR30, UR8, URZ ;  /* 0x000000081e0472a5 */ /* 0x004fe4000f8e00ff */
[----:B------:R-:W-:Y:S02]  /*1720*/  UIMAD.WIDE.U32 UR6, UR31, UR11, URZ ;  /* 0x0000000b1f0672a5 */ /* 0x000fe4000f8e00ff */
[----:B---3--:R-:W-:Y:S02]  /*1730*/  UISETP.NE.AND UP0, UPT, UR12, 0x1, UPT ;  /* 0x000000010c00788c */ /* 0x008fe4000bf05270 */
[----:B------:R-:W-:-:S03]  /*1740*/  USHF.R.U32.HI UR5, URZ, UR9, UR5 ;  /* 0x00000009ff057299 */ /* 0x000fc60008011605 */
[----:B------:R-:W-:Y:S01]  /*1750*/  UMOV UR4, UR7 ;  /* 0x0000000700047c82 */ /* 0x000fe20008000000 */
[----:B------:R-:W-:Y:S02]  /*1760*/  USEL UR5, UR30, UR5, !UP0 ;  /* 0x000000051e057287 */ /* 0x000fe4000c000000 */
[----:B------:R-:W-:Y:S02]  /*1770*/  UISETP.NE.AND UP0, UPT, UR10, 0x1, UPT ;  /* 0x000000010a00788c */ /* 0x000fe4000bf05270 */
[----:B----4-:R-:W-:-:S04]  /*1780*/  USHF.R.U32.HI UR4, URZ, UR13, UR4 ;  /* 0x0000000dff047299 */ /* 0x010fc80008011604 */
[----:B------:R-:W-:-:S04]  /*1790*/  USEL UR4, UR31, UR4, !UP0 ;  /* 0x000000041f047287 */ /* 0x000fc8000c000000 */
[----:B------:R-:W-:Y:S02]  /*17a0*/  UIADD3 UR6, UPT, UPT, UR5, -UR4, URZ ;  /* 0x8000000405067290 */ /* 0x000fe4000fffe0ff */
[----:B------:R-:W-:Y:S02]  /*17b0*/  UIADD3 UR4, UPT, UPT, -UR5, UR4, URZ ;  /* 0x0000000405047290 */ /* 0x000fe4000fffe1ff */
[----:B------:R-:W-:Y:S02]  /*17c0*/  UIMAD UR31, UR6, UR10, UR31 ;  /* 0x0000000a061f72a4 */ /* 0x000fe4000f8e021f */
[----:B------:R-:W-:-:S12]  /*17d0*/  UIMAD UR30, UR4, UR12, UR30 ;  /* 0x0000000c041e72a4 */ /* 0x000fd8000f8e021e */
.L_x_20:
[----:B------:R-:W-:Y:S01]  /*17e0*/  UISETP.NE.AND UP0, UPT, UR18, 0x2, UPT ;  /* 0x000000021200788c */ /* 0x000fe2000bf05270 */
[----:B------:R-:W-:Y:S09]  /*17f0*/  BRA.U !UP6, `(.L_x_21) ;  /* 0x000000010e0c7547 */ /* 0x000ff2000b800000 */
[----:B------:R-:W-:Y:S01]  /*1800*/  UCGABAR_WAIT ;  /* 0x0000000000007dc7 */ /* 0x000fe20008000000 */
[----:B------:R-:W-:Y:S01]  /*1810*/  CCTL.IVALL ;  /* 0x00000000ff00798f */ /* 0x000fe20002000000 */
[----:B------:R-:W-:Y:S05]  /*1820*/  BRA `(.L_x_22) ;  /* 0x0000000000047947 */ /* 0x000fea0003800000 */
.L_x_21:
[----:B------:R-:W-:Y:S06]  /*1830*/  BAR.SYNC.DEFER_BLOCKING 0x0 ;  /* 0x0000000000007b1d */ /* 0x000fec0000010000 */
.L_x_22:
[----:B------:R-:W-:Y:S05]  /*1840*/  BRA.U UP0, `(.L_x_23) ;  /* 0x00000019009c7547 */ /* 0x000fea000b800000 */
[----:B------:R-:W2:Y:S01]  /*1850*/  LDCU UR6, c[0x0][0x38c] ;  /* 0x00007180ff0677ac */ /* 0x000ea20008000800 */
[----:B------:R-:W3:Y:S01]  /*1860*/  S2UR UR7, SR_CgaCtaId ;  /* 0x00000000000779c3 */ /* 0x000ee20000008800 */
[----:B------:R-:W-:Y:S01]  /*1870*/  PLOP3.LUT P1, PT, PT, PT, UP3, 0x80, 0x8 ;  /* 0x000000000008781c */ /* 0x000fe20003f2f038 */
[----:B------:R-:W-:Y:S01]  /*1880*/  IMAD.MOV.U32 R12, RZ, RZ, 0x1 ;  /* 0x00000001ff0c7424 */ /* 0x000fe200078e00ff */
[----:B------:R-:W-:Y:S01]  /*1890*/  UMOV UR13, 0x400 ;  /* 0x00000400000d7882 */ /* 0x000fe20000000000 */
[----:B------:R-:W-:Y:S01]  /*18a0*/  UISETP.NE.AND UP1, UPT, UR18, URZ, UPT ;  /* 0x000000ff1200728c */ /* 0x000fe2000bf25270 */
[----:B------:R-:W-:Y:S01]  /*18b0*/  ISETP.EQ.OR P2, PT, R0, RZ, P3 ;  /* 0x000000ff0000720c */ /* 0x000fe20001f42670 */
[----:B------:R-:W-:Y:S01]  /*18c0*/  USEL UR24, URZ, 0x1, UP4 ;  /* 0x00000001ff187887 */ /* 0x000fe2000a000000 */
[----:B------:R-:W-:Y:S02]  /*18d0*/  PLOP3.LUT P1, PT, P1, PT, PT, 0x8, 0x80 ;  /* 0x000000000080781c */ /* 0x000fe40000f2e170 */
[----:B------:R-:W-:Y:S01]  /*18e0*/  CS2R R10, SRZ ;  /* 0x00000000000a7805 */ /* 0x000fe2000001ff00 */
[----:B------:R-:W-:Y:S01]  /*18f0*/  IMAD.MOV.U32 R9, RZ, RZ, RZ ;  /* 0x000000ffff097224 */ /* 0x000fe200078e00ff */
[----:B------:R-:W4:Y:S01]  /*1900*/  LDCU UR39, c[0x0][0x370] ;  /* 0x00006e00ff2777ac */ /* 0x000f220008000800 */
[----:B------:R-:W-:Y:S01]  /*1910*/  IMAD.MOV.U32 R8, RZ, RZ, 0x1 ;  /* 0x00000001ff087424 */ /* 0x000fe200078e00ff */
[----:B------:R-:W1:Y:S01]  /*1920*/  LDCU.64 UR28, c[0x0][0x348] ;  /* 0x00006900ff1c77ac */ /* 0x000e620008000a00 */
[----:B--2---:R-:W-:-:S02]  /*1930*/  UIADD3 UR5, UPT, UPT, UR6, 0x1f, URZ ;  /* 0x0000001f06057890 */ /* 0x004fc4000fffe0ff */
[----:B------:R-:W-:Y:S02]  /*1940*/  UIADD3 UR45, UPT, UPT, UR6, 0x3e, URZ ;  /* 0x0000003e062d7890 */ /* 0x000fe4000fffe0ff */
[----:B------:R-:W-:Y:S02]  /*1950*/  USHF.R.S32.HI UR4, URZ, 0x1f, UR5 ;  /* 0x0000001fff047899 */ /* 0x000fe40008011405 */
[----:B---3--:R-:W-:Y:S02]  /*1960*/  USHF.L.U32 UR25, UR7, 0xb, URZ ;  /* 0x0000000b07197899 */ /* 0x008fe400080006ff */
[----:B------:R-:W-:Y:S02]  /*1970*/  ULEA.HI UR4, UR4, UR5, URZ, 0x5 ;  /* 0x0000000504047291 */ /* 0x000fe4000f8f28ff */
[----:B------:R-:W-:Y:S02]  /*1980*/  UIADD3 UR5, UPT, UPT, UR6, -0x1, URZ ;  /* 0xffffffff06057890 */ /* 0x000fe4000fffe0ff */
[----:B------:R-:W-:-:S02]  /*1990*/  USHF.R.S32.HI UR41, URZ, 0x5, UR4 ;  /* 0x00000005ff297899 */ /* 0x000fc40008011404 */
[----:B------:R-:W-:Y:S02]  /*19a0*/  UISETP.GE.U32.AND UP2, UPT, UR5, -0x3f, UPT ;  /* 0xffffffc10500788c */ /* 0x000fe4000bf46070 */
[----:B------:R-:W-:Y:S02]  /*19b0*/  UISETP.LT.U32.AND UP0, UPT, UR41, 0x11, UPT ;  /* 0x000000112900788c */ /* 0x000fe4000bf01070 */
[----:B------:R-:W-:Y:S02]  /*19c0*/  USHF.L.U32 UR44, UR7, 0x5, URZ ;  /* 0x00000005072c7899 */ /* 0x000fe400080006ff */
[----:B------:R-:W-:Y:S02]  /*19d0*/  USEL UR40, UR41, 0x11, UP0 ;  /* 0x0000001129287887 */ /* 0x000fe40008000000 */
[----:B------:R-:W-:Y:S02]  /*19e0*/  ULOP3.LUT UR25, UR25, 0x1800, URZ, 0xc0, !UPT ;  /* 0x0000180019197892 */ /* 0x000fe4000f8ec0ff */
[----:B------:R-:W-:-:S02]  /*19f0*/  UIADD3 UR21, UPT, UPT, UR40, -0x1, URZ ;  /* 0xffffffff28157890 */ /* 0x000fc4000fffe0ff */
[----:B------:R-:W-:Y:S02]  /*1a00*/  ULEA UR13, UR7, UR13, 0x18 ;  /* 0x0000000d070d7291 */ /* 0x000fe4000f8ec0ff */
[----:B------:R-:W-:Y:S01]  /*1a10*/  @UP2 UIADD3 UR21, UPT, UPT, UR40, URZ, URZ ;  /* 0x000000ff28152290 */ /* 0x000fe2000fffe0ff */
[----:B------:R-:W2:Y:S01]  /*1a20*/  LDCU UR38, c[0x0][0x374] ;  /* 0x00006e80ff2677ac */ /* 0x000ea20008000800 */
[----:B------:R-:W-:Y:S02]  /*1a30*/  ULOP3.LUT UR44, UR44, 0x60, URZ, 0xc0, !UPT ;  /* 0x000000602c2c7892 */ /* 0x000fe4000f8ec0ff */
[----:B------:R-:W-:Y:S02]  /*1a40*/  USEL UR24, UR24, 0x2, UP1 ;  /* 0x0000000218187887 */ /* 0x000fe40008800000 */
[----:B------:R-:W-:Y:S02]  /*1a50*/  UIADD3 UR25, UPT, UPT, UR13, 0x15600, UR25 ;  /* 0x000156000d197890 */ /* 0x000fe4000fffe019 */
[----:B------:R-:W-:-:S02]  /*1a60*/  UIADD3 UR43, UPT, UPT, UR41, -UR40, URZ ;  /* 0x80000028292b7290 */ /* 0x000fc4000fffe0ff */
[----:B------:R-:W-:Y:S01]  /*1a70*/  UIADD3 UR21, UPT, UPT, UR21, 0x1, URZ ;  /* 0x0000000115157890 */ /* 0x000fe2000fffe0ff */
[----:B-1--4-:R-:W-:-:S11]  /*1a80*/  UMOV UR5, URZ ;  /* 0x000000ff00057c82 */ /* 0x012fd60008000000 */
.L_x_43:
[----:B------:R-:W1:Y:S02]  /*1a90*/  S2UR UR4, SR_CgaCtaId ;  /* 0x00000000000479c3 */ /* 0x000e640000008800 */
[----:B-1----:R-:W-:-:S09]  /*1aa0*/  UISETP.NE.AND UP0, UPT, UR4, URZ, UPT ;  /* 0x000000ff0400728c */ /* 0x002fd2000bf05270 */
[----:B------:R-:W-:Y:S05]  /*1ab0*/  BRA.U UP0, `(.L_x_24) ;  /* 0x0000000100287547 */ /* 0x000fea000b800000 */
[----:B------:R-:W-:Y:S02]  /*1ac0*/  LEA R0, R9, UR13, 0x3 ;  /* 0x0000000d09007c11 */ /* 0x000fe4000f8e18ff */
[----:B------:R-:W-:-:S04]  /*1ad0*/  SHF.L.U32 R2, R8, 0x1f, RZ ;  /* 0x0000001f08027819 */ /* 0x000fc800000006ff */
[----:B------:R-:W1:Y:S02]  /*1ae0*/  SYNCS.PHASECHK.TRANS64.TRYWAIT P0, [R0+URZ+0x1d0], R2 ;  /* 0x0001d002000075a7 */ /* 0x000e6400080011ff */
[----:B-1----:R-:W-:Y:S05]  /*1af0*/  @!P0 BRA `(.L_x_25) ;  /* 0x0000007000f08947 */ /* 0x002fea0003800000 */
.L_x_152:
[----:B------:R-:W-:Y:S01]  /*1b00*/  VIADD R9, R9, 0x1 ;  /* 0x0000000109097836 */ /* 0x000fe20000000000 */
[----:B------:R1:W-:Y:S04]  /*1b10*/  SYNCS.ARRIVE.TRANS64.A1T0 RZ, [R0+URZ+0x1c0], RZ ;  /* 0x0001c0ff00ff79a7 */ /* 0x0003e800081000ff */
[----:B------:R-:W-:-:S04]  /*1b20*/  ISETP.NE.AND P0, PT, R9, 0x2, PT ;  /* 0x000000020900780c */ /* 0x000fc80003f05270 */
[----:B------:R-:W-:Y:S02]  /*1b30*/  SEL R9, R9, RZ, P0 ;  /* 0x000000ff09097207 */ /* 0x000fe40000000000 */
[----:B-1----:R-:W-:-:S04]  /*1b40*/  SEL R0, RZ, 0x1, P0 ;  /* 0x00000001ff007807 */ /* 0x002fc80000000000 */
[----:B------:R-:W-:-:S07]  /*1b50*/  LOP3.LUT R8, R8, R0, RZ, 0x3c, !PT ;  /* 0x0000000008087212 */ /* 0x000fce00078e3cff */
.L_x_24:
[----:B------:R-:W-:Y:S01]  /*1b60*/  ULEA UR4, UR5, UR13, 0x3 ;  /* 0x0000000d05047291 */ /* 0x000fe2000f8e18ff */
[----:B------:R-:W-:Y:S01]  /*1b70*/  SHF.L.U32 R0, R12, 0x1f, RZ ;  /* 0x0000001f0c007819 */ /* 0x000fe200000006ff */
[----:B------:R-:W-:Y:S02]  /*1b80*/  UISETP.GE.U32.AND UP0, UPT, UR45, 0x3f, UPT ;  /* 0x0000003f2d00788c */ /* 0x000fe4000bf06070 */
[----:B------:R-:W-:Y:S02]  /*1b90*/  USHF.L.U32 UR35, UR30, 0x6, URZ ;  /* 0x000000061e237899 */ /* 0x000fe400080006ff */
[----:B------:R-:W-:Y:S01]  /*1ba0*/  ULEA UR19, UR31, UR44, 0x7 ;  /* 0x0000002c1f137291 */ /* 0x000fe2000f8e38ff */
[----:B------:R-:W-:Y:S02]  /*1bb0*/  UMOV UR6, URZ ;  /* 0x000000ff00067c82 */ /* 0x000fe40008000000 */
[----:B------:R1:W3:Y:S02]  /*1bc0*/  SYNCS.PHASECHK.TRANS64.TRYWAIT P0, [UR4+0x88], R0 ;  /* 0x00008800ff0075a7 */ /* 0x0002e40008001104 */
[----:B------:R-:W-:Y:S07]  /*1bd0*/  BRA.U !UP0, `(.L_x_26) ;  /* 0x0000000108b87547 */ /* 0x000fee000b800000 */
[----:B------:R-:W-:Y:S01]  /*1be0*/  UMOV UR10, URZ ;  /* 0x000000ff000a7c82 */ /* 0x000fe20008000000 */
[----:B------:R-:W-:-:S05]  /*1bf0*/  UMOV UR4, UR5 ;  /* 0x0000000500047c82 */ /* 0x000fca0008000000 */
.L_x_32:
[----:B------:R-:W-:Y:S01]  /*1c00*/  ULEA UR33, UR4, UR13, 0x3 ;  /* 0x0000000d04217291 */ /* 0x000fe2000f8e18ff */
[----:B---3--:R-:W-:Y:S01]  /*1c10*/  @!P3 MOV R2, 0x3000 ;  /* 0x000030000002b802 */ /* 0x008fe20000000f00 */
[----:B-1-34-:R-:W-:Y:S10]  /*1c20*/  @P0 BRA `(.L_x_27) ;  /* 0x00000000000c0947 */ /* 0x01aff40003800000 */
[----:B------:R-:W-:-:S04]  /*1c30*/  SHF.L.U32 R3, R12, 0x1f, RZ ;  /* 0x0000001f0c037819 */ /* 0x000fc800000006ff */
[----:B------:R-:W3:Y:S02]  /*1c40*/  SYNCS.PHASECHK.TRANS64.TRYWAIT P0, [UR33+0x88], R3 ;  /* 0x00008803ff0075a7 */ /* 0x000ee40008001121 */
[----:B---3--:R-:W-:Y:S05]  /*1c50*/  @!P0 BRA `(.L_x_28) ;  /* 0x0000007000ac8947 */ /* 0x008fea0003800000 */
.L_x_27:
[----:B------:R3:W-:Y:S01]  /*1c60*/  @!P3 SYNCS.ARRIVE.TRANS64 RZ, [UR33], R2 ;  /* 0x00000002ffffb9a7 */ /* 0x0007e20008000021 */
[----:B------:R-:W-:-:S04]  /*1c70*/  ULOP3.LUT UR5, UR24, 0x2, URZ, 0xfc, !UPT ;  /* 0x0000000218057892 */ /* 0x000fc8000f8efcff */
[----:B------:R-:W-:-:S09]  /*1c80*/  UISETP.NE.AND UP0, UPT, UR5, 0x2, UPT ;  /* 0x000000020500788c */ /* 0x000fd2000bf05270 */
[----:B------:R-:W-:Y:S05]  /*1c90*/  BRA.U UP0, `(.L_x_29) ;  /* 0x0000000100047547 */ /* 0x000fea000b800000 */
[----:B--2---:R-:W-:Y:S05]  /*1ca0*/  BPT.TRAP 0x1 ;  /* 0x000000040000795c */ /* 0x004fea0000300000 */
.L_x_29:
[----:B------:R-:W-:Y:S04]  /*1cb0*/  BSSY.RECONVERGENT B0, `(.L_x_30) ;  /* 0x0000003000007945 */ /* 0x000fe80003800200 */
[----:B------:R-:W-:Y:S05]  /*1cc0*/  @P2 BRA `(.L_x_31) ;  /* 0x0000000000042947 */ /* 0x000fea0003800000 */
[----:B--2---:R-:W-:Y:S05]  /*1cd0*/  BPT.TRAP 0x1 ;  /* 0x000000040000795c */ /* 0x004fea0000300000 */
.L_x_31:
[----:B--2---:R-:W-:Y:S05]  /*1ce0*/  BSYNC.RECONVERGENT B0 ;  /* 0x0000000000007941 */ /* 0x004fea0003800200 */
.L_x_30:
[----:B------:R-:W-:Y:S02]  /*1cf0*/  UIADD3 UR5, UPT, UPT, UR4, 0x1, URZ ;  /* 0x0000000104057890 */ /* 0x000fe4000fffe0ff */
[----:B------:R-:W-:Y:S02]  /*1d00*/  USHF.L.U32 UR34, UR10, 0x5, URZ ;  /* 0x000000050a227899 */ /* 0x000fe400080006ff */
[----:B------:R-:W-:Y:S02]  /*1d10*/  UISETP.NE.AND UP0, UPT, UR5, 0x11, UPT ;  /* 0x000000110500788c */ /* 0x000fe4000bf05270 */
[----:B------:R-:W-:Y:S02]  /*1d20*/  UIADD3 UR10, UPT, UPT, UR10, 0x1, URZ ;  /* 0x000000010a0a7890 */ /* 0x000fe4000fffe0ff */
[----:B------:R-:W-:Y:S02]  /*1d30*/  USEL UR7, URZ, 0x1, UP0 ;  /* 0x00000001ff077887 */ /* 0x000fe40008000000 */
[----:B------:R-:W-:-:S02]  /*1d40*/  USEL UR5, UR5, URZ, UP0 ;  /* 0x000000ff05057287 */ /* 0x000fc40008000000 */
[----:B------:R-:W-:Y:S02]  /*1d50*/  ULEA UR32, UR4, UR13, 0xc ;  /* 0x0000000d04207291 */ /* 0x000fe4000f8e60ff */
[----:B------:R-:W-:Y:S01]  /*1d60*/  ULEA UR6, UR5, UR13, 0x3 ;  /* 0x0000000d05067291 */ /* 0x000fe2000f8e18ff */
[----:B------:R-:W-:Y:S01]  /*1d70*/  LOP3.LUT R12, R12, UR7, RZ, 0x3c, !PT ;  /* 0x000000070c0c7c12 */ /* 0x000fe2000f8e3cff */
[----:B------:R-:W-:Y:S02]  /*1d80*/  UIADD3 UR8, UP1, UPT, UR28, 0x80, URZ ;  /* 0x000000801c087890 */ /* 0x000fe4000ff3e0ff */
[----:B------:R-:W-:Y:S01]  /*1d90*/  UIADD3 UR32, UPT, UPT, UR32, 0x4600, URZ ;  /* 0x0000460020207890 */ /* 0x000fe2000fffe0ff */
[----:B-1----:R-:W-:Y:S01]  /*1da0*/  SHF.L.U32 R0, R12, 0x1f, RZ ;  /* 0x0000001f0c007819 */ /* 0x002fe200000006ff */
[----:B------:R-:W-:Y:S02]  /*1db0*/  UIADD3.X UR9, UPT, UPT, URZ, UR29, URZ, UP1, !UPT ;  /* 0x0000001dff097290 */ /* 0x000fe40008ffe4ff */
[----:B------:R-:W-:Y:S01]  /*1dc0*/  ULEA UR16, UR4, UR25, 0xd ;  /* 0x0000001904107291 */ /* 0x000fe2000f8e68ff */
[----:B------:R4:W1:Y:S01]  /*1dd0*/  SYNCS.PHASECHK.TRANS64.TRYWAIT P0, [UR6+0x88], R0 ;  /* 0x00008800ff0075a7 */ /* 0x0008620008001106 */
[----:B------:R-:W-:Y:S01]  /*1de0*/  UIADD3 UR6, UP0, UPT, UR28, 0x180, URZ ;  /* 0x000001801c067890 */ /* 0x000fe2000ff1e0ff */
[----:B------:R-:W-:Y:S01]  /*1df0*/  UMOV UR14, 0x0 ;  /* 0x00000000000e7882 */ /* 0x000fe20000000000 */
[----:B------:R-:W-:-:S02]  /*1e00*/  UMOV UR15, 0x10000000 ;  /* 0x10000000000f7882 */ /* 0x000fc40000000000 */
[----:B------:R-:W-:Y:S01]  /*1e10*/  UIADD3.X UR7, UPT, UPT, URZ, UR29, URZ, UP0, !UPT ;  /* 0x0000001dff077290 */ /* 0x000fe200087fe4ff */
[----:B------:R-:W-:Y:S01]  /*1e20*/  UTMALDG.3D [UR32], [UR8], desc[UR14] ;  /* 0x00000e20080075b4 */ /* 0x000fe20008011000 */
[----:B------:R-:W-:Y:S01]  /*1e30*/  UISETP.NE.AND UP0, UPT, UR10, UR21, UPT ;  /* 0x000000150a00728c */ /* 0x000fe2000bf05270 */
[----:B------:R-:W-:Y:S01]  /*1e40*/  UMOV UR4, 0xf0000 ;  /* 0x000f000000047882 */ /* 0x000fe20000000000 */
[----:B------:R-:W-:Y:S01]  /*1e50*/  UMOV UR20, UR36 ;  /* 0x0000002400147c82 */ /* 0x000fe20008000000 */
[----:B------:R-:W-:Y:S01]  /*1e60*/  UMOV UR17, UR33 ;  /* 0x0000002100117c82 */ /* 0x000fe20008000000 */
[----:B------:R-:W-:-:S03]  /*1e70*/  UMOV UR18, UR34 ;  /* 0x0000002200127c82 */ /* 0x000fc60008000000 */
[----:B------:R2:W-:Y:S02]  /*1e80*/  UTMALDG.3D.MULTICAST [UR16], [UR6], UR4, desc[UR14] ;  /* 0x00000e10060073b4 */ /* 0x0005e40008011804 */
[----:B--2---:R-:W-:Y:S01]  /*1e90*/  UMOV UR6, UR21 ;  /* 0x0000001500067c82 */ /* 0x004fe20008000000 */
[----:B------:R-:W-:Y:S01]  /*1ea0*/  UMOV UR4, UR5 ;  /* 0x0000000500047c82 */ /* 0x000fe20008000000 */
[----:B------:R-:W-:Y:S05]  /*1eb0*/  BRA.U UP0, `(.L_x_32) ;  /* 0xfffffffd00507547 */ /* 0x000fea000b83ffff */
.L_x_26:
[----:B------:R-:W-:Y:S01]  /*1ec0*/  ULEA UR4, UR5, UR13, 0x3 ;  /* 0x0000000d05047291 */ /* 0x000fe2000f8e18ff */
[----:B-1--4-:R-:W-:Y:S01]  /*1ed0*/  SHF.L.U32 R0, R12, 0x1f, RZ ;  /* 0x0000001f0c007819 */ /* 0x012fe200000006ff */
[----:B------:R-:W-:Y:S01]  /*1ee0*/  @!P1 SYNCS.ARRIVE.TRANS64.A1T0 RZ, [UR13+0x158], RZ ;  /* 0x000158ffffff99a7 */ /* 0x000fe2000810000d */
[----:B------:R-:W-:-:S06]  /*1ef0*/  UISETP.GT.AND UP0, UPT, UR41, UR40, UPT ;  /* 0x000000282900728c */ /* 0x000fcc000bf04270 */
[----:B---3--:R1:W3:Y:S03]  /*1f00*/  SYNCS.PHASECHK.TRANS64.TRYWAIT P0, [UR4+0x88], R0 ;  /* 0x00008800ff0075a7 */ /* 0x0082e60008001104 */
[----:B------:R-:W-:Y:S05]  /*1f10*/  BRA.U !UP0, `(.L_x_33) ;  /* 0x0000000108bc7547 */ /* 0x000fea000b800000 */
[----:B------:R-:W-:Y:S01]  /*1f20*/  UIADD3 UR26, UPT, UPT, UR43, UR6, URZ ;  /* 0x000000062b1a7290 */ /* 0x000fe2000fffe0ff */
[----:B------:R-:W-:-:S11]  /*1f30*/  UMOV UR4, UR5 ;  /* 0x0000000500047c82 */ /* 0x000fd60008000000 */
.L_x_39:
[----:B------:R-:W-:Y:S01]  /*1f40*/  ULEA UR9, UR4, UR13, 0x3 ;  /* 0x0000000d04097291 */ /* 0x000fe2000f8e18ff */
[----:B---3--:R-:W-:Y:S01]  /*1f50*/  @!P3 MOV R2, 0x3000 ;  /* 0x000030000002b802 */ /* 0x008fe20000000f00 */
[----:B-1-3--:R-:W-:Y:S10]  /*1f60*/  @P0 BRA `(.L_x_34) ;  /* 0x00000000000c0947 */ /* 0x00aff40003800000 */
[----:B------:R-:W-:-:S04]  /*1f70*/  SHF.L.U32 R3, R12, 0x1f, RZ ;  /* 0x0000001f0c037819 */ /* 0x000fc800000006ff */
[----:B------:R-:W3:Y:S02]  /*1f80*/  SYNCS.PHASECHK.TRANS64.TRYWAIT P0, [UR9+0x88], R3 ;  /* 0x00008803ff0075a7 */ /* 0x000ee40008001109 */
[----:B---3--:R-:W-:Y:S05]  /*1f90*/  @!P0 BRA `(.L_x_35) ;  /* 0x0000006c00f48947 */ /* 0x008fea0003800000 */
.L_x_34:
[----:B------:R3:W-:Y:S01]  /*1fa0*/  @!P3 SYNCS.ARRIVE.TRANS64 RZ, [UR9], R2 ;  /* 0x00000002ffffb9a7 */ /* 0x0007e20008000009 */
[----:B------:R-:W-:-:S04]  /*1fb0*/  ULOP3.LUT UR5, UR24, 0x2, URZ, 0xfc, !UPT ;  /* 0x0000000218057892 */ /* 0x000fc8000f8efcff */
[----:B------:R-:W-:-:S09]  /*1fc0*/  UISETP.NE.AND UP0, UPT, UR5, 0x2, UPT ;  /* 0x000000020500788c */ /* 0x000fd2000bf05270 */
[----:B------:R-:W-:Y:S05]  /*1fd0*/  BRA.U UP0, `(.L_x_36) ;  /* 0x0000000100047547 */ /* 0x000fea000b800000 */
[----:B--2---:R-:W-:Y:S05]  /*1fe0*/  BPT.TRAP 0x1 ;  /* 0x000000040000795c */ /* 0x004fea0000300000 */
.L_x_36:
[----:B------:R-:W-:Y:S04]  /*1ff0*/  BSSY.RECONVERGENT B0, `(.L_x_37) ;  /* 0x0000003000007945 */ /* 0x000fe80003800200 */
[----:B------:R-:W-:Y:S05]  /*2000*/  @P2 BRA `(.L_x_38) ;  /* 0x0000000000042947 */ /* 0x000fea0003800000 */
[----:B--2---:R-:W-:Y:S05]  /*2010*/  BPT.TRAP 0x1 ;  /* 0x000000040000795c */ /* 0x004fea0000300000 */
.L_x_38:
[----:B--2---:R-:W-:Y:S05]  /*2020*/  BSYNC.RECONVERGENT B0 ;  /* 0x0000000000007941 */ /* 0x004fea0003800200 */
.L_x_37:
[----:B------:R-:W-:Y:S02]  /*2030*/  UIADD3 UR5, UPT, UPT, UR4, 0x1, URZ ;  /* 0x0000000104057890 */ /* 0x000fe4000fffe0ff */
[----:B------:R-:W-:Y:S02]  /*2040*/  UIADD3 UR14, UP1, UPT, UR28, 0x80, URZ ;  /* 0x000000801c0e7890 */ /* 0x000fe4000ff3e0ff */
[----:B------:R-:W-:Y:S02]  /*2050*/  UISETP.NE.AND UP0, UPT, UR5, 0x11, UPT ;  /* 0x000000110500788c */ /* 0x000fe4000bf05270 */
[----:B------:R-:W-:Y:S02]  /*2060*/  USHF.L.U32 UR10, UR6, 0x5, URZ ;  /* 0x00000005060a7899 */ /* 0x000fe400080006ff */
[----:B------:R-:W-:Y:S02]  /*2070*/  USEL UR8, URZ, 0x1, UP0 ;  /* 0x00000001ff087887 */ /* 0x000fe40008000000 */
[----:B------:R-:W-:-:S02]  /*2080*/  USEL UR5, UR5, URZ, UP0 ;  /* 0x000000ff05057287 */ /* 0x000fc40008000000 */
[----:B------:R-:W-:Y:S02]  /*2090*/  UIADD3 UR22, UP0, UPT, UR28, 0x180, URZ ;  /* 0x000001801c167890 */ /* 0x000fe4000ff1e0ff */
[----:B------:R-:W-:Y:S01]  /*20a0*/  LOP3.LUT R12, R12, UR8, RZ, 0x3c, !PT ;  /* 0x000000080c0c7c12 */ /* 0x000fe2000f8e3cff */
[----:B------:R-:W-:Y:S02]  /*20b0*/  ULEA UR8, UR4, UR13, 0xc ;  /* 0x0000000d04087291 */ /* 0x000fe4000f8e60ff */
[----:B------:R-:W-:Y:S01]  /*20c0*/  ULEA UR7, UR5, UR13, 0x3 ;  /* 0x0000000d05077291 */ /* 0x000fe2000f8e18ff */
[----:B-1----:R-:W-:Y:S01]  /*20d0*/  SHF.L.U32 R0, R12, 0x1f, RZ ;  /* 0x0000001f0c007819 */ /* 0x002fe200000006ff */
[----:B------:R-:W-:Y:S02]  /*20e0*/  UIADD3 UR8, UPT, UPT, UR8, 0x4600, URZ ;  /* 0x0000460008087890 */ /* 0x000fe4000fffe0ff */
[----:B------:R-:W-:Y:S02]  /*20f0*/  UIADD3.X UR15, UPT, UPT, URZ, UR29, URZ, UP1, !UPT ;  /* 0x0000001dff0f7290 */ /* 0x000fe40008ffe4ff */
[----:B------:R-:W-:-:S02]  /*2100*/  ULEA UR16, UR4, UR25, 0xd ;  /* 0x0000001904107291 */ /* 0x000fc4000f8e68ff */
[----:B------:R-:W-:Y:S01]  /*2110*/  UIADD3.X UR23, UPT, UPT, URZ, UR29, URZ, UP0, !UPT ;  /* 0x0000001dff177290 */ /* 0x000fe200087fe4ff */
[----:B------:R4:W1:Y:S01]  /*2120*/  SYNCS.PHASECHK.TRANS64.TRYWAIT P0, [UR7+0x88], R0 ;  /* 0x00008800ff0075a7 */ /* 0x0008620008001107 */
[----:B------:R-:W-:Y:S01]  /*2130*/  UMOV UR30, 0x0 ;  /* 0x00000000001e7882 */ /* 0x000fe20000000000 */
[----:B------:R-:W-:Y:S01]  /*2140*/  UMOV UR31, 0x10000000 ;  /* 0x10000000001f7882 */ /* 0x000fe20000000000 */
[----:B------:R-:W-:Y:S01]  /*2150*/  UMOV UR11, UR35 ;  /* 0x00000023000b7c82 */ /* 0x000fe20008000000 */
[----:B------:R-:W-:Y:S01]  /*2160*/  UMOV UR12, UR36 ;  /* 0x00000024000c7c82 */ /* 0x000fe20008000000 */
[----:B------:R-:W-:Y:S01]  /*2170*/  UMOV UR7, 0xf0000 ;  /* 0x000f000000077882 */ /* 0x000fe20000000000 */
[----:B------:R-:W-:Y:S01]  /*2180*/  UMOV UR20, UR36 ;  /* 0x0000002400147c82 */ /* 0x000fe20008000000 */
[----:B------:R-:W-:Y:S01]  /*2190*/  UMOV UR17, UR9 ;  /* 0x0000000900117c82 */ /* 0x000fe20008000000 */
[----:B------:R-:W-:Y:S01]  /*21a0*/  UMOV UR18, UR10 ;  /* 0x0000000a00127c82 */ /* 0x000fe20008000000 */
[----:B------:R4:W-:Y:S01]  /*21b0*/  UTMALDG.3D [UR8], [UR14], desc[UR30] ;  /* 0x00001e080e0075b4 */ /* 0x0009e20008011000 */
[----:B------:R-:W-:Y:S01]  /*21c0*/  UIADD3 UR6, UPT, UPT, UR6, 0x1, URZ ;  /* 0x0000000106067890 */ /* 0x000fe2000fffe0ff */
[----:B------:R-:W-:-:S03]  /*21d0*/  UMOV UR4, UR5 ;  /* 0x0000000500047c82 */ /* 0x000fc60008000000 */
[----:B------:R-:W-:Y:S01]  /*21e0*/  UISETP.NE.AND UP0, UPT, UR6, UR26, UPT ;  /* 0x0000001a0600728c */ /* 0x000fe2000bf05270 */
[----:B------:R4:W-:Y:S08]  /*21f0*/  UTMALDG.3D.MULTICAST [UR16], [UR22], UR7, desc[UR30] ;  /* 0x00001e10160073b4 */ /* 0x0009f00008011807 */
[----:B----4-:R-:W-:Y:S05]  /*2200*/  BRA.U UP0, `(.L_x_39) ;  /* 0xfffffffd004c7547 */ /* 0x010fea000b83ffff */
.L_x_33:
[C---:B------:R-:W-:Y:S01]  /*2210*/  LEA R3, R11.reuse, UR13, 0x3 ;  /* 0x0000000d0b037c11 */ /* 0x040fe2000f8e18ff */
[----:B------:R-:W-:Y:S01]  /*2220*/  NOP ;  /* 0x0000000000007918 */ /* 0x000fe20000000000 */
[----:B-1----:R-:W-:Y:S02]  /*2230*/  SHF.L.U32 R0, R10, 0x1f, RZ ;  /* 0x0000001f0a007819 */ /* 0x002fe400000006ff */
[----:B------:R-:W-:Y:S02]  /*2240*/  LEA R4, R11, UR13, 0x4 ;  /* 0x0000000d0b047c11 */ /* 0x000fe4000f8e20ff */
[----:B---3--:R-:W1:Y:S02]  /*2250*/  SYNCS.PHASECHK.TRANS64.TRYWAIT P0, [R3+URZ+0x160], R0 ;  /* 0x00016000030075a7 */ /* 0x008e6400080011ff */
[----:B-1----:R-:W-:Y:S05]  /*2260*/  @!P0 BRA `(.L_x_40) ;  /* 0x0000006c00588947 */ /* 0x002fea0003800000 */
.L_x_155:
[----:B------:R-:W3:Y:S01]  /*2270*/  LDS.128 R4, [R4+0x1f0] ;  /* 0x0001f00004047984 */ /* 0x000ee20000000c00 */
[----:B------:R-:W-:Y:S01]  /*2280*/  UISETP.GE.AND UP0, UPT, UR42, 0x1, UPT ;  /* 0x000000012a00788c */ /* 0x000fe2000bf06270 */
[----:B------:R-:W-:Y:S01]  /*2290*/  @!PT LDS RZ, [RZ] ;  /* 0x00000000fffff984 */ /* 0x000fe20000000800 */
[----:B------:R-:W-:Y:S01]  /*22a0*/  @!PT LDS RZ, [RZ] ;  /* 0x00000000fffff984 */ /* 0x000fe20000000800 */
[----:B------:R-:W-:Y:S01]  /*22b0*/  @!PT LDS RZ, [RZ] ;  /* 0x00000000fffff984 */ /* 0x000fe20000000800 */
[----:B------:R-:W-:Y:S01]  /*22c0*/  @!PT LDS RZ, [RZ] ;  /* 0x00000000fffff984 */ /* 0x000fe20000000800 */
[----:B------:R4:W-:Y:S06]  /*22d0*/  MEMBAR.ALL.CTA ;  /* 0x0000000000007992 */ /* 0x0009ec0000008000 */
[----:B----4-:R-:W4:Y:S01]  /*22e0*/  FENCE.VIEW.ASYNC.S ;  /* 0x00000000000073c6 */ /* 0x010f220000000000 */
[----:B---3--:R-:W-:-:S13]  /*22f0*/  LOP3.LUT P0, RZ, R6, 0x1, RZ, 0xc0, !PT ;  /* 0x0000000106ff7812 */ /* 0x008fda000780c0ff */
[----:B----4-:R-:W-:Y:S01]  /*2300*/  VOTEU.ANY UP1, P0 ;  /* 0x0000000000ff7886 */ /* 0x010fe20000020100 */
[----:B------:R-:W-:-:S13]  /*2310*/  PLOP3.LUT P0, PT, PT, PT, UP1, 0x80, 0x8 ;  /* 0x000000000008781c */ /* 0x000fda0003f0f018 */
[----:B-1----:R-:W-:Y:S02]  /*2320*/  @P0 LOP3.LUT R0, R5, 0xffff, RZ, 0xc0, !PT ;  /* 0x0000ffff05000812 */ /* 0x002fe400078ec0ff */
[----:B------:R-:W-:Y:S02]  /*2330*/  @P0 MOV R2, R4 ;  /* 0x0000000400020202 */ /* 0x000fe40000000f00 */
[----:B------:R-:W-:Y:S01]  /*2340*/  @P0 R2UR UR6, R0 ;  /* 0x00000000000602ca */ /* 0x000fe200000e0000 */
[----:B------:R-:W-:Y:S01]  /*2350*/  VIADD R0, R3, 0x170 ;  /* 0x0000017003007836 */ /* 0x000fe20000000000 */
[----:B------:R-:W-:Y:S02]  /*2360*/  @P0 SHF.R.U32.HI R4, RZ, 0x10, R5 ;  /* 0x00000010ff040819 */ /* 0x000fe40000011605 */
[----:B------:R-:W-:Y:S02]  /*2370*/  @P0 R2UR UR7, R2 ;  /* 0x00000000020702ca */ /* 0x000fe400000e0000 */
[----:B------:R-:W-:-:S02]  /*2380*/  PRMT R0, RZ, 0x654, R0 ;  /* 0x00000654ff007816 */ /* 0x000fc40000000000 */
[----:B------:R-:W-:Y:S02]  /*2390*/  @P0 R2UR UR4, R4 ;  /* 0x00000000040402ca */ /* 0x000fe400000e0000 */
[----:B------:R1:W-:Y:S03]  /*23a0*/  SYNCS.ARRIVE.TRANS64.RED.A1T0 RZ, [R0+URZ], RZ ;  /* 0x000000ff00ff79a7 */ /* 0x0003e600081004ff */
[----:B------:R-:W-:-:S04]  /*23b0*/  @UP1 UMOV UR27, UR6 ;  /* 0x00000006001b1c82 */ /* 0x000fc80008000000 */
[----:B------:R-:W-:-:S04]  /*23c0*/  @UP1 UMOV UR37, UR7 ;  /* 0x0000000700251c82 */ /* 0x000fc80008000000 */
[----:B------:R-:W-:Y:S01]  /*23d0*/  @UP1 UMOV UR36, UR4 ;  /* 0x0000000400241c82 */ /* 0x000fe20008000000 */
[----:B------:R-:W-:Y:S05]  /*23e0*/  BRA.U !UP0, `(.L_x_41) ;  /* 0x0000000108d47547 */ /* 0x000fea000b800000 */
[----:B------:R-:W2:Y:S01]  /*23f0*/  LDCU.128 UR16, c[0x0][0xb10] ;  /* 0x00016200ff1077ac */ /* 0x000ea20008000c00 */
[----:B------:R-:W3:Y:S01]  /*2400*/  LDCU UR12, c[0x0][0xb20] ;  /* 0x00016400ff0c77ac */ /* 0x000ee20008000800 */
[----:B------:R-:W4:Y:S01]  /*2410*/  LDCU UR20, c[0x0][0xb0c] ;  /* 0x00016180ff1477ac */ /* 0x000f220008000800 */
[----:B------:R-:W1:Y:S01]  /*2420*/  LDCU.64 UR8, c[0x0][0xb28] ;  /* 0x00016500ff0877ac */ /* 0x000e620008000a00 */
[----:B------:R-:W-:Y:S02]  /*2430*/  UISETP.NE.AND UP3, UPT, UR42, 0x1, UPT ;  /* 0x000000012a00788c */ /* 0x000fe4000bf65270 */
[----:B--2---:R-:W-:Y:S02]  /*2440*/  UIMAD.WIDE.U32 UR10, UR38, UR19, URZ ;  /* 0x00000013260a72a5 */ /* 0x004fe4000f8e00ff */
[----:B------:R-:W-:Y:S02]  /*2450*/  UIMAD.WIDE.U32 UR6, UR39, UR16, URZ ;  /* 0x00000010270672a5 */ /* 0x000fe4000f8e00ff */
[----:B------:R-:W-:-:S02]  /*2460*/  UISETP.NE.AND UP0, UPT, UR18, 0x1, UPT ;  /* 0x000000011200788c */ /* 0x000fc4000bf05270 */
[----:B------:R-:W-:Y:S01]  /*2470*/  UIMAD.WIDE.U32 UR22, UR27, UR19, URZ ;  /* 0x000000131b1672a5 */ /* 0x000fe2000f8e00ff */
[----:B------:R-:W-:Y:S02]  /*2480*/  UMOV UR10, UR11 ;  /* 0x0000000b000a7c82 */ /* 0x000fe40008000000 */
[----:B------:R-:W-:Y:S01]  /*2490*/  UMOV UR6, UR7 ;  /* 0x0000000700067c82 */ /* 0x000fe20008000000 */
[----:B---3--:R-:W-:Y:S02]  /*24a0*/  USHF.R.U32.HI UR10, URZ, UR12, UR10 ;  /* 0x0000000cff0a7299 */ /* 0x008fe4000801160a */
[----:B------:R-:W-:Y:S02]  /*24b0*/  USHF.R.U32.HI UR7, URZ, UR17, UR6 ;  /* 0x00000011ff077299 */ /* 0x000fe40008011606 */
[----:B----4-:R-:W-:Y:S02]  /*24c0*/  UISETP.NE.AND UP2, UPT, UR20, 0x1, UPT ;  /* 0x000000011400788c */ /* 0x010fe4000bf45270 */
[----:B------:R-:W-:-:S02]  /*24d0*/  USEL UR6, UR38, UR10, !UP0 ;  /* 0x0000000a26067287 */ /* 0x000fc4000c000000 */
[----:B------:R-:W-:Y:S02]  /*24e0*/  USEL UR7, UR39, UR7, !UP2 ;  /* 0x0000000727077287 */ /* 0x000fe4000d000000 */
[----:B-1----:R-:W-:Y:S01]  /*24f0*/  UIMAD.WIDE.U32 UR10, UR6, UR8, URZ ;  /* 0x00000008060a72a5 */ /* 0x002fe2000f8e00ff */
[----:B------:R-:W-:Y:S01]  /*2500*/  UMOV UR4, UR23 ;  /* 0x0000001700047c82 */ /* 0x000fe20008000000 */
[----:B------:R-:W-:Y:S02]  /*2510*/  UIMAD.WIDE.U32 UR14, UR37, UR16, URZ ;  /* 0x00000010250e72a5 */ /* 0x000fe4000f8e00ff */
[----:B------:R-:W-:-:S03]  /*2520*/  UIMAD.WIDE.U32 UR22, UR7, UR8, URZ ;  /* 0x00000008071672a5 */ /* 0x000fc6000f8e00ff */
[----:B------:R-:W-:Y:S01]  /*2530*/  UMOV UR10, UR11 ;  /* 0x0000000b000a7c82 */ /* 0x000fe20008000000 */
[----:B------:R-:W-:Y:S02]  /*2540*/  USHF.R.U32.HI UR4, URZ, UR12, UR4 ;  /* 0x0000000cff047299 */ /* 0x000fe40008011604 */
[----:B------:R-:W-:Y:S01]  /*2550*/  @UP3 USHF.R.U32.HI UR6, URZ, UR9, UR10 ;  /* 0x00000009ff063299 */ /* 0x000fe2000801160a */
[----:B------:R-:W-:Y:S01]  /*2560*/  UMOV UR14, UR15 ;  /* 0x0000000f000e7c82 */ /* 0x000fe20008000000 */
[----:B------:R-:W-:Y:S01]  /*2570*/  UMOV UR22, UR23 ;  /* 0x0000001700167c82 */ /* 0x000fe20008000000 */
[----:B------:R-:W-:Y:S02]  /*2580*/  USHF.R.U32.HI UR17, URZ, UR17, UR14 ;  /* 0x00000011ff117299 */ /* 0x000fe4000801160e */
[----:B------:R-:W-:Y:S02]  /*2590*/  USEL UR4, UR27, UR4, !UP0 ;  /* 0x000000041b047287 */ /* 0x000fe4000c000000 */
[----:B------:R-:W-:-:S02]  /*25a0*/  @UP3 USHF.R.U32.HI UR7, URZ, UR9, UR22 ;  /* 0x00000009ff073299 */ /* 0x000fc40008011616 */
[----:B------:R-:W-:Y:S02]  /*25b0*/  UIMAD UR10, UR42, UR6, URZ ;  /* 0x000000062a0a72a4 */ /* 0x000fe4000f8e02ff */
[----:B------:R-:W-:Y:S02]  /*25c0*/  USEL UR6, UR37, UR17, !UP2 ;  /* 0x0000001125067287 */ /* 0x000fe4000d000000 */
[----:B------:R-:W-:Y:S02]  /*25d0*/  UIMAD UR12, UR42, UR7, URZ ;  /* 0x000000072a0c72a4 */ /* 0x000fe4000f8e02ff */
[----:B------:R-:W-:Y:S02]  /*25e0*/  UISETP.GE.AND UP0, UPT, UR4, UR10, UPT ;  /* 0x0000000a0400728c */ /* 0x000fe4000bf06270 */
[----:B------:R-:W-:Y:S02]  /*25f0*/  UIMAD.WIDE.U32 UR10, UR4, UR8, URZ ;  /* 0x00000008040a72a5 */ /* 0x000fe4000f8e00ff */
[----:B------:R-:W-:-:S02]  /*2600*/  UISETP.GE.OR UP0, UPT, UR6, UR12, UP0 ;  /* 0x0000000c0600728c */ /* 0x000fc40008706670 */
[----:B------:R-:W-:Y:S02]  /*2610*/  UIMAD.WIDE.U32 UR14, UR6, UR8, URZ ;  /* 0x00000008060e72a5 */ /* 0x000fe4000f8e00ff */
[----:B------:R-:W-:Y:S01]  /*2620*/  UIADD3 UR12, UPT, UPT, -UR6, URZ, URZ ;  /* 0x000000ff060c7290 */ /* 0x000fe2000fffe1ff */
[----:B------:R-:W-:Y:S01]  /*2630*/  UMOV UR10, UR11 ;  /* 0x0000000b000a7c82 */ /* 0x000fe20008000000 */
[----:B------:R-:W-:Y:S02]  /*2640*/  UIADD3 UR11, UPT, UPT, -UR4, URZ, URZ ;  /* 0x000000ff040b7290 */ /* 0x000fe4000fffe1ff */
[----:B------:R-:W-:-:S03]  /*2650*/  USHF.R.U32.HI UR10, URZ, UR9, UR10 ;  /* 0x00000009ff0a7299 */ /* 0x000fc6000801160a */
[----:B------:R-:W-:Y:S01]  /*2660*/  @!UP0 UMOV UR8, UR15 ;  /* 0x0000000f00088c82 */ /* 0x000fe20008000000 */
[----:B------:R-:W-:Y:S02]  /*2670*/  UIMAD UR11, UR18, UR11, UR27 ;  /* 0x0000000b120b72a4 */ /* 0x000fe4000f8e021b */
[----:B------:R-:W-:Y:S02]  /*2680*/  USEL UR10, UR4, UR10, !UP3 ;  /* 0x0000000a040a7287 */ /* 0x000fe4000d800000 */
[----:B------:R-:W-:Y:S02]  /*2690*/  @!UP0 USHF.R.U32.HI UR8, URZ, UR9, UR8 ;  /* 0x00000009ff088299 */ /* 0x000fe40008011608 */
[----:B------:R-:W-:Y:S02]  /*26a0*/  UIADD3 UR9, UPT, UPT, -UR10, URZ, URZ ;  /* 0x000000ff0a097290 */ /* 0x000fe4000fffe1ff */
[----:B------:R-:W-:Y:S02]  /*26b0*/  @!UP0 USEL UR8, UR6, UR8, !UP3 ;  /* 0x0000000806088287 */ /* 0x000fe4000d800000 */
[----:B------:R-:W-:-:S02]  /*26c0*/  UIMAD UR9, UR42, UR9, UR4 ;  /* 0x000000092a0972a4 */ /* 0x000fc4000f8e0204 */
[----:B------:R-:W-:Y:S02]  /*26d0*/  @!UP0 UIADD3 UR10, UPT, UPT, UR10, -UR8, URZ ;  /* 0x800000080a0a8290 */ /* 0x000fe4000fffe0ff */
[----:B------:R-:W-:Y:S02]  /*26e0*/  @!UP0 UIMAD UR8, UR9, UR7, UR8 ;  /* 0x00000007090882a4 */ /* 0x000fe4000f8e0208 */
[----:B------:R-:W-:Y:S02]  /*26f0*/  @!UP0 UIMAD UR4, UR42, UR10, UR6 ;  /* 0x0000000a2a0482a4 */ /* 0x000fe4000f8e0206 */
[----:B------:R-:W-:Y:S02]  /*2700*/  UIMAD UR7, UR20, UR12, UR37 ;  /* 0x0000000c140772a4 */ /* 0x000fe4000f8e0225 */
[----:B------:R-:W-:Y:S01]  /*2710*/  UIMAD UR27, UR4, UR18, UR11 ;  /* 0x00000012041b72a4 */ /* 0x000fe2000f8e020b */
[----:B------:R-:W-:Y:S02]  /*2720*/  @!UP0 UMOV UR6, UR8 ;  /* 0x0000000800068c82 */ /* 0x000fe40008000000 */
[----:B------:R-:W-:-:S12]  /*2730*/  UIMAD UR37, UR6, UR20, UR7 ;  /* 0x00000014062572a4 */ /* 0x000fd8000f8e0207 */
.L_x_41:
[----:B------:R-:W3:Y:S02]  /*2740*/  LDCU UR4, c[0x0][0xb30] ;  /* 0x00016600ff0477ac */ /* 0x000ee40008000800 */
[----:B---3--:R-:W-:-:S09]  /*2750*/  UISETP.NE.AND UP0, UPT, UR4, 0x1, UPT ;  /* 0x000000010400788c */ /* 0x008fd2000bf05270 */
[----:B------:R-:W-:Y:S05]  /*2760*/  BRA.U UP0, `(.L_x_42) ;  /* 0x0000000100447547 */ /* 0x000fea000b800000 */
[----:B------:R-:W3:Y:S01]  /*2770*/  LDCU.128 UR16, c[0x0][0xb10] ;  /* 0x00016200ff1077ac */ /* 0x000ee20008000c00 */
[----:B------:R-:W4:Y:S01]  /*2780*/  LDCU UR10, c[0x0][0xb0c] ;  /* 0x00016180ff0a77ac */ /* 0x000f220008000800 */
[----:B------:R-:W1:Y:S01]  /*2790*/  LDCU UR11, c[0x0][0xb20] ;  /* 0x00016400ff0b77ac */ /* 0x000e620008000800 */
[----:B---3--:R-:W-:Y:S02]  /*27a0*/  UIMAD.WIDE.U32 UR8, UR37, UR16, URZ ;  /* 0x00000010250872a5 */ /* 0x008fe4000f8e00ff */
[----:B------:R-:W-:Y:S02]  /*27b0*/  UIMAD.WIDE.U32 UR6, UR27, UR19, URZ ;  /* 0x000000131b0672a5 */ /* 0x000fe4000f8e00ff */
[----:B----4-:R-:W-:Y:S02]  /*27c0*/  UISETP.NE.AND UP2, UPT, UR10, 0x1, UPT ;  /* 0x000000010a00788c */ /* 0x010fe4000bf45270 */
[----:B------:R-:W-:Y:S01]  /*27d0*/  UISETP.NE.AND UP0, UPT, UR18, 0x1, UPT ;  /* 0x000000011200788c */ /* 0x000fe2000bf05270 */
[----:B------:R-:W-:-:S02]  /*27e0*/  UMOV UR8, UR9 ;  /* 0x0000000900087c82 */ /* 0x000fc40008000000 */
[----:B------:R-:W-:Y:S01]  /*27f0*/  UMOV UR4, UR7 ;  /* 0x0000000700047c82 */ /* 0x000fe20008000000 */
[----:B------:R-:W-:Y:S02]  /*2800*/  USHF.R.U32.HI UR17, URZ, UR17, UR8 ;  /* 0x00000011ff117299 */ /* 0x000fe40008011608 */
[----:B-1----:R-:W-:Y:S02]  /*2810*/  USHF.R.U32.HI UR4, URZ, UR11, UR4 ;  /* 0x0000000bff047299 */ /* 0x002fe40008011604 */
[----:B------:R-:W-:Y:S02]  /*2820*/  USEL UR6, UR37, UR17, !UP2 ;  /* 0x0000001125067287 */ /* 0x000fe4000d000000 */
[----:B------:R-:W-:-:S04]  /*2830*/  USEL UR4, UR27, UR4, !UP0 ;  /* 0x000000041b047287 */ /* 0x000fc8000c000000 */
[----:B------:R-:W-:Y:S02]  /*2840*/  UIADD3 UR7, UPT, UPT, UR6, -UR4, URZ ;  /* 0x8000000406077290 */ /* 0x000fe4000fffe0ff */
[----:B------:R-:W-:Y:S02]  /*2850*/  UIADD3 UR4, UPT, UPT, -UR6, UR4, URZ ;  /* 0x0000000406047290 */ /* 0x000fe4000fffe1ff */
[----:B------:R-:W-:Y:S02]  /*2860*/  UIMAD UR27, UR7, UR18, UR27 ;  /* 0x00000012071b72a4 */ /* 0x000fe4000f8e021b */
[----:B------:R-:W-:-:S12]  /*2870*/  UIMAD UR37, UR4, UR10, UR37 ;  /* 0x0000000a042572a4 */ /* 0x000fd8000f8e0225 */
.L_x_42:
[----:B------:R-:W-:Y:S01]  /*2880*/  VIADD R11, R11, 0x1 ;  /* 0x000000010b0b7836 */ /* 0x000fe20000000000 */
[----:B------:R-:W-:Y:S02]  /*2890*/  R2UR UR6, R48 ;  /* 0x00000000300672ca */ /* 0x000fe400000e0000 */
[----:B------:R-:W-:Y:S02]  /*28a0*/  R2UR UR4, R47 ;  /* 0x000000002f0472ca */ /* 0x000fe400000e0000 */
[C---:B------:R-:W-:Y:S02]  /*28b0*/  ISETP.NE.AND P0, PT, R11.reuse, 0x2, PT ;  /* 0x000000020b00780c */ /* 0x040fe40003f05270 */
[----:B------:R-:W-:Y:S02]  /*28c0*/  PLOP3.LUT P1, PT, PT, PT, PT, 0x80, 0x8 ;  /* 0x000000000008781c */ /* 0x000fe40003f2f070 */
[----:B-1----:R-:W-:Y:S02]  /*28d0*/  SEL R0, RZ, 0x1, P0 ;  /* 0x00000001ff007807 */ /* 0x002fe40000000000 */
[----:B------:R-:W-:-:S02]  /*28e0*/  SEL R11, R11, RZ, P0 ;  /* 0x000000ff0b0b7207 */ /* 0x000fc40000000000 */
[----:B------:R-:W-:Y:S01]  /*28f0*/  LOP3.LUT R10, R10, R0, RZ, 0x3c, !PT ;  /* 0x000000000a0a7212 */ /* 0x000fe200078e3cff */
[----:B------:R-:W-:Y:S02]  /*2900*/  UIADD3 UR30, UPT, UPT, UR37, UR6, URZ ;  /* 0x00000006251e7290 */ /* 0x000fe4000fffe0ff */
[----:B------:R-:W-:Y:S01]  /*2910*/  UIADD3 UR31, UPT, UPT, UR27, UR4, URZ ;  /* 0x000000041b1f7290 */ /* 0x000fe2000fffe0ff */
[----:B------:R-:W-:Y:S11]  /*2920*/  BRA.U UP1, `(.L_x_43) ;  /* 0xfffffff101587547 */ /* 0x000ff6000b83ffff */
[----:B------:R-:W-:Y:S01]  /*2930*/  UIADD3 UR13, UPT, UPT, UR13, 0x88, URZ ;  /* 0x000000880d0d7890 */ /* 0x000fe2000fffe0ff */
[----:B------:R-:W-:-:S03]  /*2940*/  SHF.L.U32 R2, R12, 0x1f, RZ ;  /* 0x0000001f0c027819 */ /* 0x000fc600000006ff */
[----:B------:R-:W-:-:S09]  /*2950*/  ULEA UR4, UR5, UR13, 0x3 ;  /* 0x0000000d05047291 */ /* 0x000fd2000f8e18ff */
[----:B------:R-:W1:Y:S02]  /*2960*/  SYNCS.PHASECHK.TRANS64.TRYWAIT P0, [UR4], R2 ;  /* 0x00000002ff0075a7 */ /* 0x000e640008001104 */
[----:B-1----:R-:W-:Y:S05]  /*2970*/  @!P0 BRA `(.L_x_44) ;  /* 0x0000006400a88947 */ /* 0x002fea0003800000 */
.L_x_157:
[----:B------:R-:W-:-:S04]  /*2980*/  UIADD3 UR4, UPT, UPT, UR5, 0x1, URZ ;  /* 0x0000000105047890 */ /* 0x000fc8000fffe0ff */
[----:B------:R-:W-:-:S04]  /*2990*/  UISETP.NE.AND UP0, UPT, UR4, 0x11, UPT ;  /* 0x000000110400788c */ /* 0x000fc8000bf05270 */
[----:B------:R-:W-:Y:S02]  /*29a0*/  USEL UR6, URZ, 0x1, UP0 ;  /* 0x00000001ff067887 */ /* 0x000fe40008000000 */
[----:B------:R-:W-:-:S04]  /*29b0*/  USEL UR4, UR4, URZ, UP0 ;  /* 0x000000ff04047287 */ /* 0x000fc80008000000 */
[----:B------:R-:W-:Y:S01]  /*29c0*/  ULEA UR5, UR4, UR13, 0x3 ;  /* 0x0000000d04057291 */ /* 0x000fe2000f8e18ff */
[----:B-1----:R-:W-:-:S04]  /*29d0*/  LOP3.LUT R2, R12, UR6, RZ, 0x3c, !PT ;  /* 0x000000060c027c12 */ /* 0x002fc8000f8e3cff */
[----:B------:R-:W-:-:S04]  /*29e0*/  SHF.L.U32 R3, R2, 0x1f, RZ ;  /* 0x0000001f02037819 */ /* 0x000fc800000006ff */
[----:B------:R-:W1:Y:S02]  /*29f0*/  SYNCS.PHASECHK.TRANS64.TRYWAIT P0, [UR5], R3 ;  /* 0x00000003ff0075a7 */ /* 0x000e640008001105 */
[----:B-1----:R-:W-:Y:S05]  /*2a00*/  @!P0 BRA `(.L_x_45) ;  /* 0x00000064009c8947 */ /* 0x002fea0003800000 */
.L_x_159:
[----:B------:R-:W-:-:S04]  /*2a10*/  UIADD3 UR4, UPT, UPT, UR4, 0x1, URZ ;  /* 0x0000000104047890 */ /* 0x000fc8000fffe0ff */
[----:B------:R-:W-:-:S04]  /*2a20*/  UISETP.NE.AND UP0, UPT, UR4, 0x11, UPT ;  /* 0x000000110400788c */ /* 0x000fc8000bf05270 */
[----:B------:R-:W-:Y:S02]  /*2a30*/  USEL UR6, URZ, 0x1, UP0 ;  /* 0x00000001ff067887 */ /* 0x000fe40008000000 */
[----:B------:R-:W-:-:S04]  /*2a40*/  USEL UR4, UR4, URZ, UP0 ;  /* 0x000000ff04047287 */ /* 0x000fc80008000000 */
[----:B------:R-:W-:Y:S01]  /*2a50*/  ULEA UR5, UR4, UR13, 0x3 ;  /* 0x0000000d04057291 */ /* 0x000fe2000f8e18ff */
[----:B------:R-:W-:-:S04]  /*2a60*/  LOP3.LUT R2, R2, UR6, RZ, 0x3c, !PT ;  /* 0x0000000602027c12 */ /* 0x000fc8000f8e3cff */
[----:B-1----:R-:W-:-:S04]  /*2a70*/  SHF.L.U32 R3, R2, 0x1f, RZ ;  /* 0x0000001f02037819 */ /* 0x002fc800000006ff */
[----:B------:R-:W1:Y:S02]  /*2a80*/  SYNCS.PHASECHK.TRANS64.TRYWAIT P0, [UR5], R3 ;  /* 0x00000003ff0075a7 */ /* 0x000e640008001105 */
[----:B-1----:R-:W-:Y:S05]  /*2a90*/  @!P0 BRA `(.L_x_46) ;  /* 0x0000006400908947 */ /* 0x002fea0003800000 */
.L_x_161:
        /* <DEDUP_REMOVED lines=9> */
.L_x_163:
        /* <DEDUP_REMOVED lines=9> */
.L_x_165:
        /* <DEDUP_REMOVED lines=9> */
.L_x_167:
        /* <DEDUP_REMOVED lines=9> */
.L_x_169:
        /* <DEDUP_REMOVED lines=9> */
.L_x_171:
        /* <DEDUP_REMOVED lines=9> */
.L_x_173:
        /* <DEDUP_REMOVED lines=9> */
.L_x_175:
        /* <DEDUP_REMOVED lines=9> */
.L_x_177:
        /* <DEDUP_REMOVED lines=9> */
.L_x_179:
        /* <DEDUP_REMOVED lines=9> */
.L_x_181:
        /* <DEDUP_REMOVED lines=9> */
.L_x_183:
        /* <DEDUP_REMOVED lines=9> */
.L_x_185:
        /* <DEDUP_REMOVED lines=9> */
.L_x_187:
[----:B------:R-:W-:-:S04]  /*31f0*/  UIADD3 UR4, UPT, UPT, UR4, 0x1, URZ ;  /* 0x0000000104047890 */ /* 0x000fc8000fffe0ff */
[----:B------:R-:W-:-:S04]  /*3200*/  UISETP.NE.AND UP0, UPT, UR4, 0x11, UPT ;  /* 0x000000110400788c */ /* 0x000fc8000bf05270 */
[----:B------:R-:W-:Y:S02]  /*3210*/  USEL UR5, URZ, 0x1, UP0 ;  /* 0x00000001ff057887 */ /* 0x000fe40008000000 */
[----:B------:R-:W-:-:S04]  /*3220*/  USEL UR4, UR4, URZ, UP0 ;  /* 0x000000ff04047287 */ /* 0x000fc80008000000 */
[----:B------:R-:W-:Y:S01]  /*3230*/  ULEA UR4, UR4, UR13, 0x3 ;  /* 0x0000000d04047291 */ /* 0x000fe2000f8e18ff */
[----:B------:R-:W-:-:S04]  /*3240*/  LOP3.LUT R2, R2, UR5, RZ, 0x3c, !PT ;  /* 0x0000000502027c12 */ /* 0x000fc8000f8e3cff */
[----:B------:R-:W-:Y:S01]  /*3250*/  SHF.L.U32 R2, R2, 0x1f, RZ ;  /* 0x0000001f02027819 */ /* 0x000fe200000006ff */
[----:B-1----:R-:W-:-:S07]  /*3260*/  IMAD.U32 R0, RZ, RZ, UR4 ;  /* 0x00000004ff007e24 */ /* 0x002fce000f8e00ff */
.L_x_60:
[----:B-1----:R1:W3:Y:S02]  /*3270*/  SYNCS.PHASECHK.TRANS64.TRYWAIT P0, [R0+URZ], R2 ;  /* 0x00000002000075a7 */ /* 0x0022e400080011ff */
[----:B---3--:R-:W-:Y:S05]  /*3280*/  @!P0 NANOSLEEP.SYNCS 0x989680 ;  /* 0x009896800000895d */ /* 0x008fea0003900000 */
[----:B------:R-:W3:Y:S02]  /*3290*/  @!P0 SYNCS.PHASECHK.TRANS64 P0, [R0+URZ], R2 ;  /* 0x00000002000085a7 */ /* 0x000ee400080010ff */
[----:B--23--:R-:W-:Y:S05]  /*32a0*/  @P0 EXIT ;  /* 0x000000000000094d */ /* 0x00cfea0003800000 */
[----:B------:R-:W-:Y:S05]  /*32b0*/  BRA `(.L_x_60) ;  /* 0xfffffffc00ec7947 */ /* 0x000fea000383ffff */
.L_x_23:
[----:B------:R-:W2:Y:S02]  /*32c0*/  S2UR UR4, SR_CgaCtaId ;  /* 0x00000000000479c3 */ /* 0x000ea40000008800 */
[----:B--2---:R-:W-:-:S04]  /*32d0*/  UISETP.NE.AND UP0, UPT, UR4, URZ, UPT ;  /* 0x000000ff0400728c */ /* 0x004fc8000bf05270 */
[----:B------:R-:W-:-:S09]  /*32e0*/  UISETP.NE.OR UP0, UPT, UR18, 0x1, UP0 ;  /* 0x000000011200788c */ /* 0x000fd20008705670 */
[----:B------:R-:W-:Y:S05]  /*32f0*/  BRA.U UP0, `(.L_x_61) ;  /* 0x00000005004c7547 */ /* 0x000fea000b800000 */
[----:B------:R-:W2:Y:S01]  /*3300*/  S2UR UR5, SR_CgaCtaId ;  /* 0x00000000000579c3 */ /* 0x000ea20000008800 */
[----:B------:R-:W-:Y:S01]  /*3310*/  UMOV UR4, 0x400 ;  /* 0x0000040000047882 */ /* 0x000fe20000000000 */
[----:B------:R-:W-:Y:S01]  /*3320*/  ISETP.GE.U32.AND P2, PT, R0, 0x4, PT ;  /* 0x000000040000780c */ /* 0x000fe20003f46070 */
[----:B------:R-:W-:Y:S01]  /*3330*/  IMAD.MOV.U32 R12, RZ, RZ, 0x1 ;  /* 0x00000001ff0c7424 */ /* 0x000fe200078e00ff */
[----:B------:R-:W-:Y:S02]  /*3340*/  CS2R R10, SRZ ;  /* 0x00000000000a7805 */ /* 0x000fe4000001ff00 */
[----:B------:R-:W-:Y:S01]  /*3350*/  CS2R R8, SRZ ;  /* 0x0000000000087805 */ /* 0x000fe2000001ff00 */
[----:B--2---:R-:W-:-:S03]  /*3360*/  ULEA UR6, UR5, UR4, 0x18 ;  /* 0x0000000405067291 */ /* 0x004fc6000f8ec0ff */
[----:B------:R-:W-:-:S09]  /*3370*/  UMOV UR5, URZ ;  /* 0x000000ff00057c82 */ /* 0x000fd20008000000 */
.L_x_65:
[----:B------:R-:W-:Y:S02]  /*3380*/  LEA R2, R8, UR6, 0x3 ;  /* 0x0000000608027c11 */ /* 0x000fe4000f8e18ff */
[----:B------:R-:W-:-:S03]  /*3390*/  SHF.L.U32 R4, R9, 0x1f, RZ ;  /* 0x0000001f09047819 */ /* 0x000fc600000006ff */
[----:B------:R-:W-:Y:S01]  /*33a0*/  VIADD R5, R2, 0x1d0 ;  /* 0x000001d002057836 */ /* 0x000fe20000000000 */
[----:B------:R-:W2:Y:S02]  /*33b0*/  SYNCS.PHASECHK.TRANS64.TRYWAIT P0, [R2+URZ+0x1c0], R4 ;  /* 0x0001c004020075a7 */ /* 0x000ea400080011ff */
[----:B--2---:R-:W-:Y:S05]  /*33c0*/  @!P0 BRA `(.L_x_62) ;  /* 0x0000006000948947 */ /* 0x004fea0003800000 */
.L_x_188:
[----:B------:R-:W-:Y:S01]  /*33d0*/  ULEA UR4, UR5, UR6, 0x3 ;  /* 0x0000000605047291 */ /* 0x000fe2000f8e18ff */
[----:B--2---:R-:W-:Y:S01]  /*33e0*/  PRMT R2, RZ, 0x654, R5 ;  /* 0x00000654ff027816 */ /* 0x004fe20000000005 */
[----:B------:R-:W-:Y:S01]  /*33f0*/  @!P2 IMAD.MOV.U32 R4, RZ, RZ, 0x10 ;  /* 0x00000010ff04a424 */ /* 0x000fe200078e00ff */
[----:B------:R-:W-:Y:S01]  /*3400*/  SHF.L.U32 R5, R12, 0x1f, RZ ;  /* 0x0000001f0c057819 */ /* 0x000fe200000006ff */
[----:B------:R-:W-:Y:S01]  /*3410*/  UIADD3 UR7, UPT, UPT, UR4, 0x160, URZ ;  /* 0x0000016004077890 */ /* 0x000fe2000fffe0ff */
[----:B------:R2:W-:Y:S05]  /*3420*/  SYNCS.ARRIVE.TRANS64.RED.A1T0 RZ, [R2+URZ], RZ ;  /* 0x000000ff02ff79a7 */ /* 0x0005ea00081004ff */
[----:B------:R-:W-:Y:S01]  /*3430*/  IMAD.U32 R6, RZ, RZ, UR7 ;  /* 0x00000007ff067e24 */ /* 0x000fe2000f8e00ff */
[----:B------:R-:W3:Y:S04]  /*3440*/  SYNCS.PHASECHK.TRANS64.TRYWAIT P0, [UR4+0x170], R5 ;  /* 0x00017005ff0075a7 */ /* 0x000ee80008001104 */
[----:B------:R-:W-:Y:S01]  /*3450*/  PRMT R6, R0, 0x654, R6 ;  /* 0x0000065400067816 */ /* 0x000fe20000000006 */
[----:B--23--:R-:W-:Y:S06]  /*3460*/  @!P0 BRA `(.L_x_63) ;  /* 0x0000006000808947 */ /* 0x00cfec0003800000 */
.L_x_190:
[----:B------:R-:W-:Y:S01]  /*3470*/  ULEA UR8, UR5, UR6, 0x4 ;  /* 0x0000000605087291 */ /* 0x000fe2000f8e20ff */
[----:B------:R-:W-:Y:S01]  /*3480*/  SEL R3, R6, R3, !P2 ;  /* 0x0000000306037207 */ /* 0x000fe20005000000 */
[----:B------:R-:W-:Y:S01]  /*3490*/  UIADD3 UR9, UPT, UPT, UR4, 0x160, URZ ;  /* 0x0000016004097890 */ /* 0x000fe2000fffe0ff */
[----:B--2---:R-:W-:Y:S01]  /*34a0*/  LEA R2, R11, UR6, 0x3 ;  /* 0x000000060b027c11 */ /* 0x004fe2000f8e18ff */
[----:B------:R-:W-:Y:S01]  /*34b0*/  UIADD3 UR8, UPT, UPT, UR8, 0x1f0, URZ ;  /* 0x000001f008087890 */ /* 0x000fe2000fffe0ff */
[----:B------:R2:W-:Y:S01]  /*34c0*/  @!P2 SYNCS.ARRIVE.TRANS64.RED RZ, [R3+URZ], R4 ;  /* 0x0000000403ffa9a7 */ /* 0x0005e200080004ff */
[----:B------:R-:W-:Y:S01]  /*34d0*/  UIADD3 UR4, UPT, UPT, UR5, 0x1, URZ ;  /* 0x0000000105047890 */ /* 0x000fe2000fffe0ff */
[----:B------:R-:W-:-:S03]  /*34e0*/  VIADD R8, R8, 0x1 ;  /* 0x0000000108087836 */ /* 0x000fc60000000000 */
[----:B------:R-:W-:Y:S02]  /*34f0*/  UISETP.NE.AND UP0, UPT, UR4, 0x2, UPT ;  /* 0x000000020400788c */ /* 0x000fe4000bf05270 */
[----:B------:R-:W-:Y:S01]  /*3500*/  ISETP.NE.AND P0, PT, R8, 0x2, PT ;  /* 0x000000020800780c */ /* 0x000fe20003f05270 */
[----:B------:R-:W-:Y:S06]  /*3510*/  UGETNEXTWORKID.BROADCAST [UR8], [UR9] ;  /* 0x00000000080073ca */ /* 0x000fec0008000100 */
[----:B------:R-:W-:Y:S02]  /*3520*/  USEL UR7, URZ, 0x1, UP0 ;  /* 0x00000001ff077887 */ /* 0x000fe40008000000 */
[----:B------:R-:W-:-:S04]  /*3530*/  USEL UR5, UR4, URZ, UP0 ;  /* 0x000000ff04057287 */ /* 0x000fc80008000000 */
[----:B------:R-:W-:Y:S02]  /*3540*/  LOP3.LUT R12, R12, UR7, RZ, 0x3c, !PT ;  /* 0x000000070c0c7c12 */ /* 0x000fe4000f8e3cff */
[----:B--2---:R-:W-:-:S04]  /*3550*/  SHF.L.U32 R4, R10, 0x1f, RZ ;  /* 0x0000001f0a047819 */ /* 0x004fc800000006ff */
[----:B------:R-:W2:Y:S02]  /*3560*/  SYNCS.PHASECHK.TRANS64.TRYWAIT P1, [R2+URZ+0x160], R4 ;  /* 0x00016004020075a7 */ /* 0x000ea400080211ff */
[----:B--2---:R-:W-:Y:S05]  /*3570*/  @!P1 BRA `(.L_x_64) ;  /* 0x0000006000549947 */ /* 0x004fea0003800000 */
.L_x_191:
[C---:B--2---:R-:W-:Y:S01]  /*3580*/  LEA R4, R11.reuse, UR6, 0x4 ;  /* 0x000000060b047c11 */ /* 0x044fe2000f8e20ff */
[----:B------:R-:W-:Y:S01]  /*3590*/  VIADD R2, R2, 0x170 ;  /* 0x0000017002027836 */ /* 0x000fe20000000000 */
[----:B------:R-:W-:Y:S01]  /*35a0*/  SEL R8, R8, RZ, P0 ;  /* 0x000000ff08087207 */ /* 0x000fe20000000000 */
[----:B------:R-:W-:-:S03]  /*35b0*/  VIADD R11, R11, 0x1 ;  /* 0x000000010b0b7836 */ /* 0x000fc60000000000 */
[----:B------:R-:W2:Y:S01]  /*35c0*/  LDS.128 R4, [R4+0x1f0] ;  /* 0x0001f00004047984 */ /* 0x000ea20000000c00 */
[----:B------:R-:W-:Y:S02]  /*35d0*/  PRMT R2, RZ, 0x654, R2 ;  /* 0x00000654ff027816 */ /* 0x000fe40000000002 */
[C---:B------:R-:W-:Y:S01]  /*35e0*/  ISETP.NE.AND P1, PT, R11.reuse, 0x2, PT ;  /* 0x000000020b00780c */ /* 0x040fe20003f25270 */
[----:B------:R-:W-:Y:S01]  /*35f0*/  @!PT LDS RZ, [RZ] ;  /* 0x00000000fffff984 */ /* 0x000fe20000000800 */
[----:B------:R-:W-:Y:S01]  /*3600*/  @!PT LDS RZ, [RZ] ;  /* 0x00000000fffff984 */ /* 0x000fe20000000800 */
[----:B------:R-:W-:Y:S01]  /*3610*/  @!PT LDS RZ, [RZ] ;  /* 0x00000000fffff984 */ /* 0x000fe20000000800 */
[----:B------:R-:W-:Y:S01]  /*3620*/  @!PT LDS RZ, [RZ] ;  /* 0x00000000fffff984 */ /* 0x000fe20000000800 */
[----:B------:R3:W-:Y:S06]  /*3630*/  MEMBAR.ALL.CTA ;  /* 0x0000000000007992 */ /* 0x0007ec0000008000 */
[----:B---3--:R-:W3:Y:S01]  /*3640*/  FENCE.VIEW.ASYNC.S ;  /* 0x00000000000073c6 */ /* 0x008ee20000000000 */
[----:B------:R-:W-:Y:S01]  /*3650*/  SEL R11, R11, RZ, P1 ;  /* 0x000000ff0b0b7207 */ /* 0x000fe20000800000 */
[----:B---3--:R3:W-:Y:S01]  /*3660*/  SYNCS.ARRIVE.TRANS64.RED.A1T0 RZ, [R2+URZ], RZ ;  /* 0x000000ff02ff79a7 */ /* 0x0087e200081004ff */
[----:B--2---:R-:W-:-:S02]  /*3670*/  LOP3.LUT P3, RZ, R6, 0x1, RZ, 0xc0, !PT ;  /* 0x0000000106ff7812 */ /* 0x004fc4000786c0ff */
[----:B------:R-:W-:-:S04]  /*3680*/  SEL R4, RZ, 0x1, P1 ;  /* 0x00000001ff047807 */ /* 0x000fc80000800000 */
[----:B------:R-:W-:Y:S02]  /*3690*/  LOP3.LUT R10, R10, R4, RZ, 0x3c, !PT ;  /* 0x000000040a0a7212 */ /* 0x000fe400078e3cff */
[----:B---3--:R-:W-:-:S04]  /*36a0*/  SEL R2, RZ, 0x1, P0 ;  /* 0x00000001ff027807 */ /* 0x008fc80000000000 */
[----:B------:R-:W-:Y:S01]  /*36b0*/  LOP3.LUT R9, R9, R2, RZ, 0x3c, !PT ;  /* 0x0000000209097212 */ /* 0x000fe200078e3cff */
[----:B------:R-:W-:Y:S06]  /*36c0*/  @P3 BRA `(.L_x_65) ;  /* 0xfffffffc002c3947 */ /* 0x000fec000383ffff */
[----:B------:R-:W-:Y:S01]  /*36d0*/  ULEA UR4, UR5, UR6, 0x3 ;  /* 0x0000000605047291 */ /* 0x000fe2000f8e18ff */
[----:B------:R-:W-:-:S08]  /*36e0*/  SHF.L.U32 R2, R12, 0x1f, RZ ;  /* 0x0000001f0c027819 */ /* 0x000fd000000006ff */
[----:B------:R-:W2:Y:S02]  /*36f0*/  SYNCS.PHASECHK.TRANS64 P0, [UR4+0x170], R2 ;  /* 0x00017002ff0075a7 */ /* 0x000ea40008001004 */
[----:B--2---:R-:W-:Y:S05]  /*3700*/  @P0 BRA `(.L_x_66) ;  /* 0x0000000000080947 */ /* 0x004fea0003800000 */
[----:B------:R-:W2:Y:S02]  /*3710*/  SYNCS.PHASECHK.TRANS64.TRYWAIT P0, [UR4+0x170], R2 ;  /* 0x00017002ff0075a7 */ /* 0x000ea40008001104 */
[----:B--2---:R-:W-:Y:S05]  /*3720*/  @!P0 BRA `(.L_x_67) ;  /* 0x0000005c00fc8947 */ /* 0x004fea0003800000 */
.L_x_66:
[----:B------:R-:W-:-:S04]  /*3730*/  UIADD3 UR7, UPT, UPT, UR5, 0x1, URZ ;  /* 0x0000000105077890 */ /* 0x000fc8000fffe0ff */
[----:B------:R-:W-:-:S04]  /*3740*/  UISETP.NE.AND UP0, UPT, UR7, 0x2, UPT ;  /* 0x000000020700788c */ /* 0x000fc8000bf05270 */
[----:B------:R-:W-:Y:S02]  /*3750*/  USEL UR8, URZ, 0x1, UP0 ;  /* 0x00000001ff087887 */ /* 0x000fe40008000000 */
[----:B------:R-:W-:-:S04]  /*3760*/  USEL UR7, UR7, URZ, UP0 ;  /* 0x000000ff07077287 */ /* 0x000fc80008000000 */
[----:B------:R-:W-:Y:S01]  /*3770*/  ULEA UR7, UR7, UR6, 0x3 ;  /* 0x0000000607077291 */ /* 0x000fe2000f8e18ff */
[----:B--2---:R-:W-:-:S04]  /*3780*/  LOP3.LUT R2, R12, UR8, RZ, 0x3c, !PT ;  /* 0x000000080c027c12 */ /* 0x004fc8000f8e3cff */
[----:B------:R-:W-:-:S04]  /*3790*/  SHF.L.U32 R0, R2, 0x1f, RZ ;  /* 0x0000001f02007819 */ /* 0x000fc800000006ff */
[----:B------:R-:W2:Y:S02]  /*37a0*/  SYNCS.PHASECHK.TRANS64 P0, [UR7+0x170], R0 ;  /* 0x00017000ff0075a7 */ /* 0x000ea40008001007 */
[----:B-12---:R-:W-:Y:S05]  /*37b0*/  @P0 EXIT ;  /* 0x000000000000094d */ /* 0x006fea0003800000 */
[----:B------:R-:W-:Y:S02]  /*37c0*/  SHF.L.U32 R2, R2, 0x1f, RZ ;  /* 0x0000001f02027819 */ /* 0x000fe400000006ff */
[----:B------:R-:W-:-:S07]  /*37d0*/  MOV R0, UR7 ;  /* 0x0000000700007c02 */ /* 0x000fce0008000f00 */
.L_x_68:
[----:B-1----:R1:W2:Y:S02]  /*37e0*/  SYNCS.PHASECHK.TRANS64.TRYWAIT P0, [R0+URZ+0x170], R2 ;  /* 0x00017002000075a7 */ /* 0x0022a400080011ff */
[----:B--2---:R-:W-:Y:S05]  /*37f0*/  @!P0 NANOSLEEP.SYNCS 0x989680 ;  /* 0x009896800000895d */ /* 0x004fea0003900000 */
[----:B------:R-:W2:Y:S02]  /*3800*/  @!P0 SYNCS.PHASECHK.TRANS64 P0, [R0+URZ+0x170], R2 ;  /* 0x00017002000085a7 */ /* 0x000ea400080010ff */
[----:B--2---:R-:W-:Y:S05]  /*3810*/  @P0 EXIT ;  /* 0x000000000000094d */ /* 0x004fea0003800000 */
[----:B------:R-:W-:Y:S05]  /*3820*/  BRA `(.L_x_68) ;  /* 0xfffffffc00ec7947 */ /* 0x000fea000383ffff */
.L_x_61:
[----:B------:R-:W-:Y:S05]  /*3830*/  BRA.U UP5, `(.L_x_69) ;  /* 0x0000000d05a07547 */ /* 0x000fea000b800000 */
[----:B------:R-:W2:Y:S01]  /*3840*/  S2UR UR7, SR_CgaCtaId ;  /* 0x00000000000779c3 */ /* 0x000ea20000008800 */
[----:B------:R-:W-:Y:S01]  /*3850*/  UMOV UR4, 0x40 ;  /* 0x0000004000047882 */ /* 0x000fe20000000000 */
[----:B------:R-:W-:Y:S01]  /*3860*/  NOP ;  /* 0x0000000000007918 */ /* 0x000fe20000000000 */
[----:B------:R-:W-:Y:S01]  /*3870*/  UMOV UR6, 0x400 ;  /* 0x0000040000067882 */ /* 0x000fe20000000000 */
[----:B--2---:R-:W-:Y:S02]  /*3880*/  ULEA UR5, UR7, UR4, 0x18 ;  /* 0x0000000407057291 */ /* 0x004fe4000f8ec0ff */
[----:B------:R-:W-:-:S07]  /*3890*/  ULEA UR6, UR7, UR6, 0x18 ;  /* 0x0000000607067291 */ /* 0x000fce000f8ec0ff */
[----:B------:R-:W2:Y:S02]  /*38a0*/  LDS.U8 R0, [UR5+0x1c] ;  /* 0x00001c05ff007984 */ /* 0x000ea40008000000 */
[----:B--2---:R-:W-:-:S13]  /*38b0*/  ISETP.NE.AND P0, PT, R0, RZ, PT ;  /* 0x000000ff0000720c */ /* 0x004fda0003f05270 */
[----:B------:R-:W-:Y:S05]  /*38c0*/  @P0 BRA `(.L_x_70) ;  /* 0x0000000000580947 */ /* 0x000fea0003800000 */
[----:B------:R-:W-:-:S13]  /*38d0*/  ELECT P0, URZ, PT ;  /* 0x0000000000ff782f */ /* 0x000fda0003800000 */
[----:B------:R-:W-:Y:S05]  /*38e0*/  @!P0 BRA `(.L_x_71) ;  /* 0x0000000000608947 */ /* 0x000fea0003800000 */
[----:B------:R-:W-:Y:S01]  /*38f0*/  UMOV UR4, 0x10 ;  /* 0x0000001000047882 */ /* 0x000fe20000000000 */
[----:B------:R-:W-:Y:S01]  /*3900*/  HFMA2 R0, -RZ, RZ, 0, 5.9604644775390625e-08 ;  /* 0x00000001ff007431 */ /* 0x000fe200000001ff */
[----:B------:R-:W-:-:S03]  /*3910*/  MOV R3, 0xffff ;  /* 0x0000ffff00037802 */ /* 0x000fc60000000f00 */
[----:B------:R-:W-:Y:S04]  /*3920*/  DEPBAR.LE SB2, 0x36 ;  /* 0x0000ad800000791a */ /* 0x000fe80000000000 */
[----:B------:R-:W2:Y:S02]  /*3930*/  UTCATOMSWS.FIND_AND_SET.ALIGN UP0, UR4, UR4 ;  /* 0x00000004000475e3 */ /* 0x000ea40008000800 */
[----:B--2---:R-:W-:Y:S01]  /*3940*/  MOV R4, UR4 ;  /* 0x0000000400047c02 */ /* 0x004fe20008000f00 */
[----:B------:R-:W-:Y:S06]  /*3950*/  BRA.U UP0, `(.L_x_72) ;  /* 0x0000000100187547 */ /* 0x000fec000b800000 */
.L_x_73:
[----:B------:R-:W-:Y:S05]  /*3960*/  NANOSLEEP 0x64 ;  /* 0x000000640000795d */ /* 0x000fea0003800000 */
[----:B------:R-:W-:-:S05]  /*3970*/  UMOV UR4, 0x10 ;  /* 0x0000001000047882 */ /* 0x000fca0000000000 */
[----:B------:R-:W-:Y:S04]  /*3980*/  DEPBAR.LE SB2, 0x36 ;  /* 0x0000ad800000791a */ /* 0x000fe80000000000 */
[----:B------:R-:W2:Y:S02]  /*3990*/  UTCATOMSWS.FIND_AND_SET.ALIGN UP0, UR4, UR4 ;  /* 0x00000004000475e3 */ /* 0x000ea40008000800 */
[----:B--2---:R-:W-:Y:S01]  /*39a0*/  MOV R4, UR4 ;  /* 0x0000000400047c02 */ /* 0x004fe20008000f00 */
[----:B------:R-:W-:Y:S05]  /*39b0*/  BRA.U !UP0, `(.L_x_73) ;  /* 0xfffffffd08e87547 */ /* 0x000fea000b83ffff */
.L_x_72:
[-C--:B------:R-:W-:Y:S02]  /*39c0*/  SHF.L.U32 R3, R3, R4.reuse, RZ ;  /* 0x0000000403037219 */ /* 0x080fe400000006ff */
[----:B------:R-:W-:Y:S01]  /*39d0*/  SHF.L.U32 R0, R0, R4, RZ ;  /* 0x0000000400007219 */ /* 0x000fe200000006ff */
[----:B------:R-:W-:Y:S02]  /*39e0*/  IMAD.SHL.U32 R4, R4, 0x20, RZ ;  /* 0x0000002004047824 */ /* 0x000fe400078e00ff */
[----:B------:R2:W-:Y:S04]  /*39f0*/  ATOMS.OR RZ, [UR5+0x14], R3 ;  /* 0x00001403ffff798c */ /* 0x0005e8000b000005 */
[----:B------:R2:W-:Y:S04]  /*3a00*/  ATOMS.OR RZ, [UR5+0x18], R0 ;  /* 0x00001800ffff798c */ /* 0x0005e8000b000005 */
[----:B------:R2:W-:Y:S01]  /*3a10*/  STS [UR6+0x210], R4 ;  /* 0x00021004ff007988 */ /* 0x0005e20008000806 */
[----:B------:R-:W-:Y:S05]  /*3a20*/  BRA `(.L_x_71) ;  /* 0x0000000000107947 */ /* 0x000fea0003800000 */
.L_x_70:
[----:B------:R-:W-:Y:S02]  /*3a30*/  MOV R0, 0xffffffff ;  /* 0xffffffff00007802 */ /* 0x000fe40000000f00 */
[----:B------:R-:W-:-:S03]  /*3a40*/  MOV R4, 0x3a70 ;  /* 0x00003a7000047802 */ /* 0x000fc60000000f00 */
[----:B------:R2:W-:Y:S04]  /*3a50*/  STS [UR6+0x210], R0 ;  /* 0x00021000ff007988 */ /* 0x0005e80008000806 */
[----:B-12--5:R-:W-:Y:S05]  /*3a60*/  CALL.REL.NOINC `($__internal_1_$__cuda_sm10x_tcgen05_guardrail_trap_phase_invalid_during_alloc) ;  /* 0x0000006400447944 */ /* 0x026fea0003c00000 */
.L_x_71:
[----:B------:R-:W-:Y:S05]  /*3a70*/  WARPSYNC.ALL ;  /* 0x0000000000007948 */ /* 0x000fea0003800000 */
[----:B------:R-:W3:Y:S01]  /*3a80*/  S2UR UR4, SR_CgaCtaId ;  /* 0x00000000000479c3 */ /* 0x000ee20000008800 */
[----:B------:R-:W-:Y:S01]  /*3a90*/  UMOV UR17, 0x400 ;  /* 0x0000040000117882 */ /* 0x000fe20000000000 */
[----:B------:R-:W-:-:S06]  /*3aa0*/  NOP ;  /* 0x0000000000007918 */ /* 0x000fcc0000000000 */
[----:B------:R-:W-:Y:S06]  /*3ab0*/  BAR.ARV 0x6, 0xa0 ;  /* 0x0182800000007b1d */ /* 0x000fec0000002000 */
[----:B------:R-:W4:Y:S01]  /*3ac0*/  LDCU UR5, c[0x0][0x38c] ;  /* 0x00007180ff0577ac */ /* 0x000f220008000800 */
[----:B------:R-:W-:Y:S01]  /*3ad0*/  LOP3.LUT R2, R2, 0xffff, RZ, 0xc0, !PT ;  /* 0x0000ffff02027812 */ /* 0x000fe200078ec0ff */
[----:B------:R-:W-:Y:S01]  /*3ae0*/  IMAD.MOV.U32 R11, RZ, RZ, 0x1 ;  /* 0x00000001ff0b7424 */ /* 0x000fe200078e00ff */
[----:B------:R-:W-:Y:S01]  /*3af0*/  CS2R R8, SRZ ;  /* 0x0000000000087805 */ /* 0x000fe2000001ff00 */
[----:B------:R-:W1:Y:S01]  /*3b00*/  LDCU UR8, c[0x0][0x38c] ;  /* 0x00007180ff0877ac */ /* 0x000e620008000800 */
[----:B------:R-:W-:Y:S01]  /*3b10*/  R2UR UR19, R2 ;  /* 0x00000000021372ca */ /* 0x000fe200000e0000 */
[----:B------:R-:W-:Y:S01]  /*3b20*/  IMAD.MOV.U32 R10, RZ, RZ, RZ ;  /* 0x000000ffff0a7224 */ /* 0x000fe200078e00ff */
[----:B------:R-:W-:Y:S01]  /*3b30*/  UMOV UR22, URZ ;  /* 0x000000ff00167c82 */ /* 0x000fe20008000000 */
[----:B------:R-:W-:Y:S01]  /*3b40*/  UMOV UR14, URZ ;  /* 0x000000ff000e7c82 */ /* 0x000fe20008000000 */
[----:B---3--:R-:W-:Y:S01]  /*3b50*/  ULEA UR17, UR4, UR17, 0x18 ;  /* 0x0000001104117291 */ /* 0x008fe2000f8ec0ff */
[----:B------:R-:W-:Y:S01]  /*3b60*/  UMOV UR26, 0x0 ;  /* 0x00000000001a7882 */ /* 0x000fe20000000000 */
[----:B------:R-:W-:-:S02]  /*3b70*/  UMOV UR27, 0x4200490 ;  /* 0x04200490001b7882 */ /* 0x000fc40000000000 */
[----:B------:R-:W-:Y:S02]  /*3b80*/  UIADD3 UR6, UPT, UPT, UR17, 0x4600, URZ ;  /* 0x0000460011067890 */ /* 0x000fe4000fffe0ff */
[----:B------:R-:W-:Y:S02]  /*3b90*/  UIADD3 UR7, UPT, UPT, UR17, 0x15600, URZ ;  /* 0x0001560011077890 */ /* 0x000fe4000fffe0ff */
[----:B----4-:R-:W-:Y:S01]  /*3ba0*/  UIADD3 UR5, UPT, UPT, UR5, 0x1f, URZ ;  /* 0x0000001f05057890 */ /* 0x010fe2000fffe0ff */
[----:B--2---:R-:W2:Y:S01]  /*3bb0*/  LDS R0, [UR17+0x210] ;  /* 0x00021011ff007984 */ /* 0x004ea20008000800 */
[----:B------:R-:W-:Y:S02]  /*3bc0*/  USHF.R.U32.HI UR6, URZ, 0x4, UR6 ;  /* 0x00000004ff067899 */ /* 0x000fe40008011606 */
[----:B------:R-:W-:Y:S02]  /*3bd0*/  USHF.R.S32.HI UR4, URZ, 0x1f, UR5 ;  /* 0x0000001fff047899 */ /* 0x000fe40008011405 */
[----:B------:R-:W-:-:S02]  /*3be0*/  ULOP3.LUT UR6, UR6, 0x3fff, URZ, 0xc0, !UPT ;  /* 0x00003fff06067892 */ /* 0x000fc4000f8ec0ff */
[----:B------:R-:W-:Y:S02]  /*3bf0*/  ULEA.HI UR4, UR4, UR5, URZ, 0x5 ;  /* 0x0000000504047291 */ /* 0x000fe4000f8f28ff */
[----:B------:R-:W-:Y:S02]  /*3c00*/  USHF.R.U32.HI UR5, URZ, 0x4, UR7 ;  /* 0x00000004ff057899 */ /* 0x000fe40008011607 */
[----:B------:R-:W-:Y:S02]  /*3c10*/  USHF.R.S32.HI UR28, URZ, 0x5, UR4 ;  /* 0x00000005ff1c7899 */ /* 0x000fe40008011404 */
[----:B------:R-:W-:Y:S02]  /*3c20*/  ULOP3.LUT UR5, UR5, 0x3fff, URZ, 0xc0, !UPT ;  /* 0x00003fff05057892 */ /* 0x000fe4000f8ec0ff */
[----:B------:R-:W-:Y:S02]  /*3c30*/  UISETP.LT.AND UP0, UPT, UR28, 0x1, UPT ;  /* 0x000000011c00788c */ /* 0x000fe4000bf01270 */
[----:B------:R-:W-:-:S02]  /*3c40*/  ULOP3.LUT UR20, UR6, 0x10000, URZ, 0xfc, !UPT ;  /* 0x0001000006147892 */ /* 0x000fc4000f8efcff */
[----:B------:R-:W-:Y:S02]  /*3c50*/  USEL UR29, UR28, 0x1, !UP0 ;  /* 0x000000011c1d7887 */ /* 0x000fe4000c000000 */
[----:B------:R-:W-:Y:S02]  /*3c60*/  ULOP3.LUT UR21, UR5, 0x10000, URZ, 0xfc, !UPT ;  /* 0x0001000005157892 */ /* 0x000fe4000f8efcff */
[----:B------:R-:W-:Y:S02]  /*3c70*/  UIADD3 UR29, UPT, UPT, -UR29, URZ, URZ ;  /* 0x000000ff1d1d7290 */ /* 0x000fe4000fffe1ff */
[----:B-1----:R-:W-:Y:S01]  /*3c80*/  UISETP.GE.AND UP4, UPT, UR8, 0x1, UPT ;  /* 0x000000010800788c */ /* 0x002fe2000bf86270 */
[----:B------:R-:W-:Y:S01]  /*3c90*/  UMOV UR24, 0x0 ;  /* 0x0000000000187882 */ /* 0x000fe20000000000 */
[----:B------:R-:W-:Y:S01]  /*3ca0*/  UMOV UR25, 0x4200490 ;  /* 0x0420049000197882 */ /* 0x000fe20000000000 */
[----:B--2---:R-:W-:-:S15]  /*3cb0*/  R2UR UR30, R0 ;  /* 0x00000000001e72ca */ /* 0x004fde00000e0000 */
.L_x_80:
[----:B------:R-:W-:Y:S02]  /*3cc0*/  LEA R0, R10, UR17, 0x3 ;  /* 0x000000110a007c11 */ /* 0x000fe4000f8e18ff */
[----:B------:R-:W-:Y:S02]  /*3cd0*/  SHF.L.U32 R2, R9, 0x1f, RZ ;  /* 0x0000001f09027819 */ /* 0x000fe400000006ff */
[----:B------:R-:W-:Y:S01]  /*3ce0*/  PLOP3.LUT P0, PT, PT, PT, UP4, 0x80, 0x8 ;  /* 0x000000000008781c */ /* 0x000fe20003f0f048 */
[----:B------:R-:W-:Y:S01]  /*3cf0*/  VIADD R3, R0, 0x170 ;  /* 0x0000017000037836 */ /* 0x000fe20000000000 */
[----:B-1----:R-:W1:Y:S02]  /*3d00*/  SYNCS.PHASECHK.TRANS64.TRYWAIT P1, [R0+URZ+0x160], R2 ;  /* 0x00016002000075a7 */ /* 0x002e6400080211ff */
[----:B-1-3--:R-:W-:Y:S09]  /*3d10*/  @!P1 BRA `(.L_x_74) ;  /* 0x0000005800989947 */ /* 0x00aff20003800000 */
.L_x_193:
[----:B------:R-:W-:Y:S01]  /*3d20*/  LEA R4, R10, UR17, 0x4 ;  /* 0x000000110a047c11 */ /* 0x000fe2000f8e20ff */
[----:B------:R-:W-:Y:S01]  /*3d30*/  @UP4 ULEA UR4, UR14, UR17, 0x3 ;  /* 0x000000110e044291 */ /* 0x000fe2000f8e18ff */
[----:B------:R-:W-:Y:S01]  /*3d40*/  PLOP3.LUT P2, PT, PT, PT, PT, 0x80, 0x8 ;  /* 0x000000000008781c */ /* 0x000fe20003f4f070 */
[----:B------:R-:W-:Y:S01]  /*3d50*/  ULEA UR23, UR22, UR17, 0x3 ;  /* 0x0000001116177291 */ /* 0x000fe2000f8e18ff */
[----:B------:R-:W-:Y:S02]  /*3d60*/  PRMT R3, RZ, 0x654, R3 ;  /* 0x00000654ff037816 */ /* 0x000fe40000000003 */
[----:B------:R-:W2:Y:S01]  /*3d70*/  LDS.128 R4, [R4+0x1f0] ;  /* 0x0001f00004047984 */ /* 0x000ea20000000c00 */
[----:B-1----:R-:W-:Y:S02]  /*3d80*/  @P0 SHF.L.U32 R2, R8, 0x1f, RZ ;  /* 0x0000001f08020819 */ /* 0x002fe400000006ff */
[----:B------:R-:W-:Y:S01]  /*3d90*/  SHF.L.U32 R0, R11, 0x1f, RZ ;  /* 0x0000001f0b007819 */ /* 0x000fe200000006ff */
[----:B------:R-:W-:Y:S01]  /*3da0*/  @!PT LDS RZ, [RZ] ;  /* 0x00000000fffff984 */ /* 0x000fe20000000800 */
[----:B------:R-:W-:Y:S01]  /*3db0*/  @!PT LDS RZ, [RZ] ;  /* 0x00000000fffff984 */ /* 0x000fe20000000800 */
[----:B------:R-:W-:Y:S01]  /*3dc0*/  @!PT LDS RZ, [RZ] ;  /* 0x00000000fffff984 */ /* 0x000fe20000000800 */
[----:B------:R-:W-:Y:S01]  /*3dd0*/  @!PT LDS RZ, [RZ] ;  /* 0x00000000fffff984 */ /* 0x000fe20000000800 */
[----:B------:R1:W-:Y:S06]  /*3de0*/  MEMBAR.ALL.CTA ;  /* 0x0000000000007992 */ /* 0x0003ec0000008000 */
[----:B-1----:R-:W1:Y:S02]  /*3df0*/  FENCE.VIEW.ASYNC.S ;  /* 0x00000000000073c6 */ /* 0x002e640000000000 */
[----:B-1----:R1:W-:Y:S01]  /*3e00*/  SYNCS.ARRIVE.TRANS64.RED.A1T0 RZ, [R3+URZ], RZ ;  /* 0x000000ff03ff79a7 */ /* 0x0023e200081004ff */
[----:B------:R1:W3:Y:S01]  /*3e10*/  @P0 SYNCS.PHASECHK.TRANS64.TRYWAIT P2, [UR4], R2 ;  /* 0x00000002ff0005a7 */ /* 0x0002e20008041104 */
[----:B------:R-:W-:Y:S01]  /*3e20*/  ULEA.HI UR4, UR22, UR22, URZ, 0x1 ;  /* 0x0000001616047291 */ /* 0x000fe2000f8f08ff */
[----:B--2---:R-:W-:-:S03]  /*3e30*/  LOP3.LUT P1, RZ, R6, 0x1, RZ, 0xc0, !PT ;  /* 0x0000000106ff7812 */ /* 0x004fc6000782c0ff */
[----:B------:R-:W-:Y:S02]  /*3e40*/  USHF.L.U32 UR18, UR4, 0x6, URZ ;  /* 0x0000000604127899 */ /* 0x000fe400080006ff */
[----:B------:R-:W-:Y:S02]  /*3e50*/  ULOP3.LUT UR4, UR4, 0xffe, URZ, 0xc0, !UPT ;  /* 0x00000ffe04047892 */ /* 0x000fe4000f8ec0ff */
[----:B------:R-:W-:Y:S02]  /*3e60*/  ULOP3.LUT UR18, UR18, 0xffffff80, URZ, 0xc0, !UPT ;  /* 0xffffff8012127892 */ /* 0x000fe4000f8ec0ff */
[----:B------:R-:W-:Y:S02]  /*3e70*/  UIADD3 UR4, UPT, UPT, -UR4, UR22, URZ ;  /* 0x0000001604047290 */ /* 0x000fe4000fffe1ff */
[----:B------:R-:W-:Y:S01]  /*3e80*/  UIADD3 UR18, UPT, UPT, UR30, UR18, URZ ;  /* 0x000000121e127290 */ /* 0x000fe2000fffe0ff */
[----:B------:R-:W2:Y:S03]  /*3e90*/  SYNCS.PHASECHK.TRANS64.TRYWAIT P0, [UR23+0x1a0], R0 ;  /* 0x0001a000ff0075a7 */ /* 0x000ea60008001117 */
[----:B------:R-:W-:Y:S01]  /*3ea0*/  ULEA UR18, UR4, UR18, 0x14 ;  /* 0x0000001204127291 */ /* 0x000fe2000f8ea0ff */
[----:B-123--:R-:W-:Y:S11]  /*3eb0*/  @!P0 BRA `(.L_x_75) ;  /* 0x0000005800448947 */ /* 0x00eff60003800000 */
.L_x_195:
[----:B------:R-:W-:Y:S01]  /*3ec0*/  IADD3 R10, PT, PT, R10, 0x1, RZ ;  /* 0x000000010a0a7810 */ /* 0x000fe20007ffe0ff */
[----:B------:R-:W-:Y:S06]  /*3ed0*/  BRA.U !UP4, `(.L_x_76) ;  /* 0x000000010c987547 */ /* 0x000fec000b800000 */
[----:B------:R-:W-:Y:S01]  /*3ee0*/  UPLOP3.LUT UP2, UPT, UPT, UPT, UPT, 0x40, 0x4 ;  /* 0x000000000004789c */ /* 0x000fe20003f4e870 */
[----:B------:R-:W-:Y:S01]  /*3ef0*/  UMOV UR16, UR29 ;  /* 0x0000001d00107c82 */ /* 0x000fe20008000000 */
[----:B------:R-:W-:Y:S01]  /*3f00*/  UMOV UR15, UR28 ;  /* 0x0000001c000f7c82 */ /* 0x000fe20008000000 */
[----:B------:R-:W-:-:S08]  /*3f10*/  UMOV UR6, UR14 ;  /* 0x0000000e00067c82 */ /* 0x000fd00008000000 */
.L_x_79:
[----:B------:R-:W-:Y:S02]  /*3f20*/  UIADD3 UR16, UPT, UPT, UR16, 0x1, URZ ;  /* 0x0000000110107890 */ /* 0x000fe4000fffe0ff */
[----:B--2---:R-:W-:Y:S02]  /*3f30*/  ULEA UR5, UR6, UR17, 0x3 ;  /* 0x0000001106057291 */ /* 0x004fe4000f8e18ff */
[----:B------:R-:W-:Y:S01]  /*3f40*/  UISETP.NE.AND UP3, UPT, UR16, URZ, UPT ;  /* 0x000000ff1000728c */ /* 0x000fe2000bf65270 */
[----:B---3--:R-:W-:Y:S10]  /*3f50*/  @P2 BRA `(.L_x_77) ;  /* 0x00000000000c2947 */ /* 0x008ff40003800000 */
[----:B-1----:R-:W-:Y:S04]  /*3f60*/  SHF.L.U32 R2, R8, 0x1f, RZ ;  /* 0x0000001f08027819 */ /* 0x002fe800000006ff */
[----:B------:R-:W1:Y:S02]  /*3f70*/  SYNCS.PHASECHK.TRANS64.TRYWAIT P0, [UR5], R2 ;  /* 0x00000002ff0075a7 */ /* 0x000e640008001105 */
[----:B-1----:R-:W-:Y:S05]  /*3f80*/  @!P0 BRA `(.L_x_78) ;  /* 0x0000005800288947 */ /* 0x002fea0003800000 */
.L_x_77:
[----:B------:R-:W-:Y:S01]  /*3f90*/  UISETP.NE.AND UP0, UPT, UR15, 0x1, UPT ;  /* 0x000000010f00788c */ /* 0x000fe2000bf05270 */
[----:B------:R-:W-:Y:S01]  /*3fa0*/  PLOP3.LUT P2, PT, PT, PT, PT, 0x80, 0x8 ;  /* 0x000000000008781c */ /* 0x000fe20003f4f070 */
[----:B------:R-:W-:Y:S02]  /*3fb0*/  UIADD3 UR4, UPT, UPT, UR6, 0x1, URZ ;  /* 0x0000000106047890 */ /* 0x000fe4000fffe0ff */
[----:B------:R-:W-:Y:S02]  /*3fc0*/  ULEA UR12, UR6, UR21, 0x9 ;  /* 0x00000015060c7291 */ /* 0x000fe4000f8e48ff */
[----:B------:R-:W-:Y:S01]  /*3fd0*/  UISETP.NE.AND UP1, UPT, UR4, 0x11, UPT ;  /* 0x000000110400788c */ /* 0x000fe2000bf25270 */
[----:B------:R-:W-:Y:S01]  /*3fe0*/  PLOP3.LUT P0, PT, PT, PT, UP0, 0x80, 0x8 ;  /* 0x000000000008781c */ /* 0x000fe20003f0f008 */
[----:B------:R-:W-:Y:S02]  /*3ff0*/  UIADD3 UR10, UPT, UPT, UR12, 0x2, URZ ;  /* 0x000000020c0a7890 */ /* 0x000fe4000fffe0ff */
[----:B------:R-:W-:Y:S02]  /*4000*/  USEL UR7, URZ, 0x1, UP1 ;  /* 0x00000001ff077887 */ /* 0x000fe40008800000 */
[----:B------:R-:W-:Y:S02]  /*4010*/  USEL UR14, UR4, URZ, UP1 ;  /* 0x000000ff040e7287 */ /* 0x000fe40008800000 */
[----:B------:R-:W-:Y:S02]  /*4020*/  UIADD3 UR15, UPT, UPT, UR15, -0x1, URZ ;  /* 0xffffffff0f0f7890 */ /* 0x000fe4000fffe0ff */
[----:B------:R-:W-:Y:S01]  /*4030*/  @UP0 ULEA UR4, UR14, UR17, 0x3 ;  /* 0x000000110e040291 */ /* 0x000fe2000f8e18ff */
[----:B------:R-:W-:Y:S01]  /*4040*/  LOP3.LUT R8, R8, UR7, RZ, 0x3c, !PT ;  /* 0x0000000708087c12 */ /* 0x000fe2000f8e3cff */
[----:B------:R-:W-:Y:S01]  /*4050*/  UIADD3 UR7, UPT, UPT, UR5, 0x88, URZ ;  /* 0x0000008805077890 */ /* 0x000fe2000fffe0ff */
[----:B------:R-:W-:Y:S02]  /*4060*/  UMOV UR13, 0x80004020 ;  /* 0x80004020000d7882 */ /* 0x000fe40000000000 */
[----:B-1----:R-:W-:Y:S01]  /*4070*/  @P0 SHF.L.U32 R0, R8, 0x1f, RZ ;  /* 0x0000001f08000819 */ /* 0x002fe200000006ff */
[----:B------:R-:W-:Y:S01]  /*4080*/  UMOV UR5, 0x80004020 ;  /* 0x8000402000057882 */ /* 0x000fe20000000000 */
[----:B------:R-:W-:Y:S01]  /*4090*/  UMOV UR11, 0x80004020 ;  /* 0x80004020000b7882 */ /* 0x000fe20000000000 */
[----:B------:R-:W-:Y:S01]  /*40a0*/  UMOV UR9, 0x80004020 ;  /* 0x8000402000097882 */ /* 0x000fe20000000000 */
[----:B------:R2:W3:Y:S01]  /*40b0*/  @P0 SYNCS.PHASECHK.TRANS64.TRYWAIT P2, [UR4], R0 ;  /* 0x00000000ff0005a7 */ /* 0x0004e20008041104 */
[----:B------:R-:W-:Y:S03]  /*40c0*/  ULEA UR4, UR6, UR20, 0x8 ;  /* 0x0000001406047291 */ /* 0x000fe6000f8e40ff */
[----:B------:R-:W-:Y:S01]  /*40d0*/  UMOV UR6, UR14 ;  /* 0x0000000e00067c82 */ /* 0x000fe20008000000 */
[----:B------:R-:W-:Y:S05]  /*40e0*/  UIADD3 UR8, UPT, UPT, UR4, 0x2, URZ ;  /* 0x0000000204087890 */ /* 0x000fea000fffe0ff */
[----:B------:R2:W-:Y:S01]  /*40f0*/  UTCHMMA gdesc[UR4], gdesc[UR12], tmem[UR18], tmem[UR26], idesc[UR27], UP2 ;  /* 0x00ff1a0c040075ea */ /* 0x0005e20009000012 */
[----:B------:R-:W-:Y:S03]  /*4100*/  UPLOP3.LUT UP2, UPT, UPT, UPT, UPT, 0x80, 0x8 ;  /* 0x000000000008789c */ /* 0x000fe60003f4f070 */
[----:B------:R2:W-:Y:S01]  /*4110*/  UTCHMMA gdesc[UR8], gdesc[UR10], tmem[UR18], tmem[UR24], idesc[UR25], UPT ;  /* 0x00ff180a080075ea */ /* 0x0005e2000b800012 */
[----:B------:R2:W-:Y:S01]  /*4120*/  UTCBAR.MULTICAST [UR7], URZ, UR19 ;  /* 0x000000ff070073e9 */ /* 0x0005e20008000813 */
[----:B------:R-:W-:Y:S06]  /*4130*/  BRA.U UP3, `(.L_x_79) ;  /* 0xfffffffd03787547 */ /* 0x000fec000b83ffff */
.L_x_76:
[----:B--2---:R-:W-:Y:S01]  /*4140*/  UIADD3 UR4, UPT, UPT, UR22, 0x1, URZ ;  /* 0x0000000116047890 */ /* 0x004fe2000fffe0ff */
[C---:B------:R-:W-:Y:S01]  /*4150*/  ISETP.NE.AND P0, PT, R10.reuse, 0x2, PT ;  /* 0x000000020a00780c */ /* 0x040fe20003f05270 */
[----:B------:R-:W-:Y:S02]  /*4160*/  UIADD3 UR5, UPT, UPT, UR23, 0x180, URZ ;  /* 0x0000018017057890 */ /* 0x000fe4000fffe0ff */
[----:B------:R-:W-:Y:S01]  /*4170*/  UISETP.NE.AND UP0, UPT, UR4, 0x4, UPT ;  /* 0x000000040400788c */ /* 0x000fe2000bf05270 */
[----:B-1----:R-:W-:Y:S02]  /*4180*/  SEL R0, RZ, 0x1, P0 ;  /* 0x00000001ff007807 */ /* 0x002fe40000000000 */
[----:B------:R-:W-:Y:S01]  /*4190*/  SEL R10, R10, RZ, P0 ;  /* 0x000000ff0a0a7207 */ /* 0x000fe20000000000 */
[----:B------:R-:W-:Y:S01]  /*41a0*/  USEL UR6, URZ, 0x1, UP0 ;  /* 0x00000001ff067887 */ /* 0x000fe20008000000 */
[----:B------:R-:W-:Y:S01]  /*41b0*/  LOP3.LUT R9, R9, R0, RZ, 0x3c, !PT ;  /* 0x0000000009097212 */ /* 0x000fe200078e3cff */
[----:B------:R-:W-:Y:S01]  /*41c0*/  USEL UR22, UR4, URZ, UP0 ;  /* 0x000000ff04167287 */ /* 0x000fe20008000000 */
[----:B------:R1:W-:Y:S03]  /*41d0*/  UTCBAR [UR5], URZ ;  /* 0x000000ff050073e9 */ /* 0x0003e600080000ff */
[----:B------:R-:W-:Y:S01]  /*41e0*/  LOP3.LUT R11, R11, UR6, RZ, 0x3c, !PT ;  /* 0x000000060b0b7c12 */ /* 0x000fe2000f8e3cff */
[----:B------:R-:W-:Y:S07]  /*41f0*/  @P1 BRA `(.L_x_80) ;  /* 0xfffffff800b01947 */ /* 0x000fee000383ffff */
[----:B------:R-:W2:Y:S01]  /*4200*/  S2UR UR8, SR_CgaCtaId ;  /* 0x00000000000879c3 */ /* 0x000ea20000008800 */
[----:B------:R-:W-:Y:S01]  /*4210*/  ELECT P0, URZ, PT ;  /* 0x0000000000ff782f */ /* 0x000fe20003800000 */
[----:B------:R-:W-:Y:S01]  /*4220*/  IMAD.MOV.U32 R0, RZ, RZ, 0x1 ;  /* 0x00000001ff007424 */ /* 0x000fe200078e00ff */
[----:B------:R-:W-:Y:S01]  /*4230*/  UIADD3 UR17, UPT, UPT, UR17, 0x1a0, URZ ;  /* 0x000001a011117890 */ /* 0x000fe2000fffe0ff */
[----:B------:R-:W-:Y:S01]  /*4240*/  SHF.L.U32 R2, R11, 0x1f, RZ ;  /* 0x0000001f0b027819 */ /* 0x000fe200000006ff */
[----:B------:R-:W-:-:S03]  /*4250*/  UMOV UR4, 0x40 ;  /* 0x0000004000047882 */ /* 0x000fc60000000000 */
[----:B------:R-:W-:Y:S01]  /*4260*/  UVIRTCOUNT.DEALLOC.SMPOOL 0x80 ;  /* 0x000000800000784c */ /* 0x000fe20000000000 */
[----:B--2---:R-:W-:Y:S02]  /*4270*/  ULEA UR8, UR8, UR4, 0x18 ;  /* 0x0000000408087291 */ /* 0x004fe4000f8ec0ff */
[----:B------:R-:W-:-:S07]  /*4280*/  ULEA UR4, UR22, UR17, 0x3 ;  /* 0x0000001116047291 */ /* 0x000fce000f8e18ff */
[----:B------:R2:W-:Y:S02]  /*4290*/  @P0 STS.U8 [UR8+0x1c], R0 ;  /* 0x00001c00ff000988 */ /* 0x0005e40008000008 */
[----:B------:R-:W4:Y:S02]  /*42a0*/  SYNCS.PHASECHK.TRANS64.TRYWAIT P0, [UR4], R2 ;  /* 0x00000002ff0075a7 */ /* 0x000f240008001104 */
[----:B--2-4-:R-:W-:Y:S05]  /*42b0*/  @!P0 BRA `(.L_x_81) ;  /* 0x0000005400748947 */ /* 0x014fea0003800000 */
.L_x_198:
[----:B------:R-:W-:-:S04]  /*42c0*/  UIADD3 UR4, UPT, UPT, UR22, 0x1, URZ ;  /* 0x0000000116047890 */ /* 0x000fc8000fffe0ff */
[----:B------:R-:W-:-:S04]  /*42d0*/  UISETP.NE.AND UP0, UPT, UR4, 0x4, UPT ;  /* 0x000000040400788c */ /* 0x000fc8000bf05270 */
[----:B------:R-:W-:Y:S02]  /*42e0*/  USEL UR6, URZ, 0x1, UP0 ;  /* 0x00000001ff067887 */ /* 0x000fe40008000000 */
[----:B------:R-:W-:-:S04]  /*42f0*/  USEL UR4, UR4, URZ, UP0 ;  /* 0x000000ff04047287 */ /* 0x000fc80008000000 */
[----:B-1----:R-:W-:Y:S01]  /*4300*/  ULEA UR5, UR4, UR17, 0x3 ;  /* 0x0000001104057291 */ /* 0x002fe2000f8e18ff */
[----:B--2---:R-:W-:-:S04]  /*4310*/  LOP3.LUT R2, R11, UR6, RZ, 0x3c, !PT ;  /* 0x000000060b027c12 */ /* 0x004fc8000f8e3cff */
[----:B------:R-:W-:-:S04]  /*4320*/  SHF.L.U32 R3, R2, 0x1f, RZ ;  /* 0x0000001f02037819 */ /* 0x000fc800000006ff */
[----:B------:R-:W1:Y:S02]  /*4330*/  SYNCS.PHASECHK.TRANS64.TRYWAIT P0, [UR5], R3 ;  /* 0x00000003ff0075a7 */ /* 0x000e640008001105 */
[----:B-1----:R-:W-:Y:S05]  /*4340*/  @!P0 BRA `(.L_x_82) ;  /* 0x0000005400688947 */ /* 0x002fea0003800000 */
.L_x_200:
        /* <DEDUP_REMOVED lines=9> */
.L_x_202:
[----:B------:R-:W-:-:S04]  /*43e0*/  UIADD3 UR4, UPT, UPT, UR4, 0x1, URZ ;  /* 0x0000000104047890 */ /* 0x000fc8000fffe0ff */
[----:B------:R-:W-:-:S04]  /*43f0*/  UISETP.NE.AND UP0, UPT, UR4, 0x4, UPT ;  /* 0x000000040400788c */ /* 0x000fc8000bf05270 */
[----:B------:R-:W-:Y:S02]  /*4400*/  USEL UR5, URZ, 0x1, UP0 ;  /* 0x00000001ff057887 */ /* 0x000fe40008000000 */
[----:B------:R-:W-:-:S04]  /*4410*/  USEL UR4, UR4, URZ, UP0 ;  /* 0x000000ff04047287 */ /* 0x000fc80008000000 */
[----:B------:R-:W-:Y:S01]  /*4420*/  ULEA UR4, UR4, UR17, 0x3 ;  /* 0x0000001104047291 */ /* 0x000fe2000f8e18ff */
[----:B------:R-:W-:-:S04]  /*4430*/  LOP3.LUT R2, R2, UR5, RZ, 0x3c, !PT ;  /* 0x0000000502027c12 */ /* 0x000fc8000f8e3cff */
[----:B------:R-:W-:-:S04]  /*4440*/  SHF.L.U32 R2, R2, 0x1f, RZ ;  /* 0x0000001f02027819 */ /* 0x000fc800000006ff */
[----:B------:R-:W2:Y:S02]  /*4450*/  SYNCS.PHASECHK.TRANS64.TRYWAIT P0, [UR4], R2 ;  /* 0x00000002ff0075a7 */ /* 0x000ea40008001104 */
[----:B--2---:R-:W-:Y:S05]  /*4460*/  @!P0 BRA `(.L_x_84) ;  /* 0x0000005400508947 */ /* 0x004fea0003800000 */
.L_x_204:
[----:B------:R-:W-:Y:S01]  /*4470*/  NOP ;  /* 0x0000000000007918 */ /* 0x000fe20000000000 */
[----:B-1----:R-:W1:Y:S01]  /*4480*/  LDS R0, [UR8+0x14] ;  /* 0x00001408ff007984 */ /* 0x002e620008000800 */
[----:B------:R-:W-:Y:S01]  /*4490*/  ULOP3.LUT UR4, UR30, 0xffff, URZ, 0xc0, !UPT ;  /* 0x0000ffff1e047892 */ /* 0x000fe2000f8ec0ff */
[----:B------:R-:W-:Y:S01]  /*44a0*/  UMOV UR5, 0xffff ;  /* 0x0000ffff00057882 */ /* 0x000fe20000000000 */
[----:B------:R-:W-:Y:S02]  /*44b0*/  UMOV UR6, 0x1 ;  /* 0x0000000100067882 */ /* 0x000fe40000000000 */
[----:B------:R-:W-:-:S04]  /*44c0*/  USHF.R.U32.HI UR4, URZ, 0x5, UR4 ;  /* 0x00000005ff047899 */ /* 0x000fc80008011604 */
[----:B------:R-:W-:Y:S02]  /*44d0*/  USHF.L.U32 UR5, UR5, UR4, URZ ;  /* 0x0000000405057299 */ /* 0x000fe400080006ff */
[----:B------:R-:W-:-:S04]  /*44e0*/  USHF.L.U32 UR4, UR6, UR4, URZ ;  /* 0x0000000406047299 */ /* 0x000fc800080006ff */
[----:B-1----:R-:W-:-:S04]  /*44f0*/  LOP3.LUT R0, R0, UR5, RZ, 0xc0, !PT ;  /* 0x0000000500007c12 */ /* 0x002fc8000f8ec0ff */
[----:B------:R-:W-:-:S13]  /*4500*/  ISETP.NE.AND P0, PT, R0, UR5, PT ;  /* 0x0000000500007c0c */ /* 0x000fda000bf05270 */
[----:B------:R-:W-:Y:S05]  /*4510*/  @P0 BRA `(.L_x_85) ;  /* 0x0000000000580947 */ /* 0x000fea0003800000 */
[----:B------:R-:W1:Y:S02]  /*4520*/  LDS R0, [UR8+0x18] ;  /* 0x00001808ff007984 */ /* 0x000e640008000800 */
[----:B-1----:R-:W-:-:S04]  /*4530*/  LOP3.LUT R0, R0, UR4, RZ, 0xc0, !PT ;  /* 0x0000000400007c12 */ /* 0x002fc8000f8ec0ff */
[----:B------:R-:W-:-:S13]  /*4540*/  ISETP.NE.AND P0, PT, R0, UR4, PT ;  /* 0x0000000400007c0c */ /* 0x000fda000bf05270 */
[----:B------:R-:W-:Y:S05]  /*4550*/  @P0 BRA `(.L_x_86) ;  /* 0x00000000003c0947 */ /* 0x000fea0003800000 */
[----:B------:R-:W1:Y:S01]  /*4560*/  S2R R2, SR_LANEID ;  /* 0x0000000000027919 */ /* 0x000e620000000000 */
[----:B------:R-:W-:-:S06]  /*4570*/  ULOP3.LUT UR5, URZ, UR5, URZ, 0x33, !UPT ;  /* 0x00000005ff057292 */ /* 0x000fcc000f8e33ff */
[----:B------:R-:W-:-:S04]  /*4580*/  IMAD.U32 R0, RZ, RZ, UR5 ;  /* 0x00000005ff007e24 */ /* 0x000fc8000f8e00ff */
[----:B------:R2:W4:Y:S02]  /*4590*/  REDUX UR7, R0 ;  /* 0x00000000000773c4 */ /* 0x0005240000000000 */
[----:B------:R1:W-:Y:S01]  /*45a0*/  UTCATOMSWS.AND URZ, UR5 ;  /* 0x0000000500ff79e3 */ /* 0x0003e20008000000 */
[----:B--2---:R-:W-:Y:S01]  /*45b0*/  LOP3.LUT R0, RZ, UR4, RZ, 0x33, !PT ;  /* 0x00000004ff007c12 */ /* 0x004fe2000f8e33ff */
[----:B------:R-:W-:Y:S02]  /*45c0*/  VOTEU.ANY UR4, UPT, PT ;  /* 0x0000000000047886 */ /* 0x000fe400038e0100 */
[----:B------:R-:W-:Y:S02]  /*45d0*/  UFLO.U32 UR4, UR4 ;  /* 0x00000004000472bd */ /* 0x000fe400080e0000 */
[----:B------:R-:W2:Y:S04]  /*45e0*/  REDUX UR6, R0 ;  /* 0x00000000000673c4 */ /* 0x000ea80000000000 */
[----:B-1----:R-:W-:-:S02]  /*45f0*/  ISETP.EQ.U32.AND P0, PT, R2, UR4, PT ;  /* 0x0000000402007c0c */ /* 0x002fc4000bf02070 */
[----:B----4-:R-:W-:-:S11]  /*4600*/  MOV R2, UR7 ;  /* 0x0000000700027c02 */ /* 0x010fd60008000f00 */
[----:B------:R1:W-:Y:S01]  /*4610*/  @P0 ATOMS.AND RZ, [UR8+0x14], R2 ;  /* 0x00001402ffff098c */ /* 0x0003e2000a800008 */
[----:B--2---:R-:W-:-:S05]  /*4620*/  IMAD.U32 R0, RZ, RZ, UR6 ;  /* 0x00000006ff007e24 */ /* 0x004fca000f8e00ff */
[----:B------:R1:W-:Y:S01]  /*4630*/  @P0 ATOMS.AND RZ, [UR8+0x18], R0 ;  /* 0x00001800ffff098c */ /* 0x0003e2000a800008 */
[----:B------:R-:W-:Y:S05]  /*4640*/  BRA `(.L_x_87) ;  /* 0x0000000000147947 */ /* 0x000fea0003800000 */
.L_x_86:
[----:B------:R-:W-:Y:S02]  /*4650*/  MOV R2, 0x4670 ;  /* 0x0000467000027802 */ /* 0x000fe40000000f00 */
[----:B---3-5:R-:W-:Y:S05]  /*4660*/  CALL.REL.NOINC `($__internal_0_$__cuda_sm10x_tcgen05_guardrail_trap_col_being_dealloced_not_returned_by_alloc) ;  /* 0x0000005800387944 */ /* 0x028fea0003c00000 */
[----:B------:R-:W-:Y:S05]  /*4670*/  BRA `(.L_x_87) ;  /* 0x0000000000087947 */ /* 0x000fea0003800000 */
.L_x_85:
[----:B------:R-:W-:Y:S02]  /*4680*/  MOV R2, 0x46a0 ;  /* 0x000046a000027802 */ /* 0x000fe40000000f00 */
[----:B---3-5:R-:W-:Y:S05]  /*4690*/  CALL.REL.NOINC `($__internal_2_$__cuda_sm10x_tcgen05_guardrail_trap_unallocated_columns_being_dealloced) ;  /* 0x0000005800447944 */ /* 0x028fea0003c00000 */
.L_x_87:
[----:B------:R-:W-:Y:S01]  /*46a0*/  NOP ;  /* 0x0000000000007918 */ /* 0x000fe20000000000 */
[----:B------:R-:W-:Y:S05]  /*46b0*/  EXIT ;  /* 0x000000000000794d */ /* 0x000fea0003800000 */
.L_x_69:
[----:B------:R-:W-:-:S09]  /*46c0*/  UISETP.NE.OR UP0, UPT, UR18, 0x3, !UP3 ;  /* 0x000000031200788c */ /* 0x000fd2000df05670 */
[----:B------:R-:W-:Y:S05]  /*46d0*/  BRA.U UP0, `(.L_x_88) ;  /* 0x0000001100887547 */ /* 0x000fea000b800000 */
[----:B------:R-:W2:Y:S01]  /*46e0*/  LDCU.64 UR4, c[0x0][0x888] ;  /* 0x00011100ff0477ac */ /* 0x000ea20008000a00 */
[----:B------:R-:W3:Y:S01]  /*46f0*/  S2UR UR8, SR_CgaCtaId ;  /* 0x00000000000879c3 */ /* 0x000ee20000008800 */
[----:B------:R-:W-:Y:S02]  /*4700*/  HFMA2 R9, -RZ, RZ, 0, 0 ;  /* 0x00000000ff097431 */ /* 0x000fe400000001ff */
[----:B------:R-:W-:Y:S01]  /*4710*/  IMAD.MOV.U32 R11, RZ, RZ, 0x1 ;  /* 0x00000001ff0b7424 */ /* 0x000fe200078e00ff */
[----:B------:R-:W4:Y:S01]  /*4720*/  LDCU UR40, c[0x0][0x370] ;  /* 0x00006e00ff2877ac */ /* 0x000f220008000800 */
[----:B------:R-:W-:Y:S01]  /*4730*/  IMAD.MOV.U32 R10, RZ, RZ, RZ ;  /* 0x000000ffff0a7224 */ /* 0x000fe200078e00ff */
[----:B------:R-:W-:Y:S01]  /*4740*/  MOV R3, 0x1000 ;  /* 0x0000100000037802 */ /* 0x000fe20000000f00 */
[----:B------:R-:W4:Y:S01]  /*4750*/  LDCU.128 UR44, c[0x0][0xb10] ;  /* 0x00016200ff2c77ac */ /* 0x000f220008000c00 */
[----:B------:R-:W1:Y:S01]  /*4760*/  LDC.64 R12, c[0x0][0x348] ;  /* 0x0000d200ff0c7b82 */ /* 0x000e620000000a00 */
[----:B------:R-:W3:Y:S01]  /*4770*/  LDCU UR37, c[0x0][0x374] ;  /* 0x00006e80ff2577ac */ /* 0x000ee20008000800 */
[----:B------:R-:W3:Y:S01]  /*4780*/  LDCU.64 UR38, c[0x0][0x890] ;  /* 0x00011200ff2677ac */ /* 0x000ee20008000a00 */
[----:B------:R-:W3:Y:S01]  /*4790*/  LDCU UR15, c[0x0][0xb0c] ;  /* 0x00016180ff0f77ac */ /* 0x000ee20008000800 */
[----:B--2---:R-:W-:Y:S01]  /*47a0*/  UISETP.NE.U32.AND UP0, UPT, UR4, URZ, UPT ;  /* 0x000000ff0400728c */ /* 0x004fe2000bf05070 */
[----:B------:R-:W2:Y:S01]  /*47b0*/  LDCU UR54, c[0x0][0xb20] ;  /* 0x00016400ff3677ac */ /* 0x000ea20008000800 */
[----:B------:R-:W2:Y:S01]  /*47c0*/  LDCU UR4, c[0x0][0xb30] ;  /* 0x00016600ff0477ac */ /* 0x000ea20008000800 */
[----:B------:R-:W-:Y:S01]  /*47d0*/  UMOV UR21, 0x400 ;  /* 0x0000040000157882 */ /* 0x000fe20000000000 */
[----:B----4-:R-:W-:-:S02]  /*47e0*/  UIMAD.WIDE.U32 UR52, UR40, UR44, URZ ;  /* 0x0000002c283472a5 */ /* 0x010fc4000f8e00ff */
[----:B---3--:R-:W-:Y:S02]  /*47f0*/  UIMAD.WIDE.U32 UR6, UR37, UR47, URZ ;  /* 0x0000002f250672a5 */ /* 0x008fe4000f8e00ff */
[----:B------:R-:W-:Y:S02]  /*4800*/  ULEA UR21, UR8, UR21, 0x18 ;  /* 0x0000001508157291 */ /* 0x000fe4000f8ec0ff */
[----:B------:R-:W-:Y:S02]  /*4810*/  UISETP.NE.U32.AND UP6, UPT, UR38, URZ, UPT ;  /* 0x000000ff2600728c */ /* 0x000fe4000bfc5070 */
[----:B------:R-:W-:Y:S02]  /*4820*/  UIADD3 UR43, UPT, UPT, UR21, 0x128, URZ ;  /* 0x00000128152b7890 */ /* 0x000fe4000fffe0ff */
[----:B------:R-:W-:Y:S02]  /*4830*/  UIADD3 UR33, UPT, UPT, UR21, 0x110, URZ ;  /* 0x0000011015217890 */ /* 0x000fe4000fffe0ff */
[----:B------:R-:W-:-:S02]  /*4840*/  UIADD3 UR25, UPT, UPT, UR21, 0x118, URZ ;  /* 0x0000011815197890 */ /* 0x000fc4000fffe0ff */
[----:B------:R-:W-:Y:S02]  /*4850*/  UIADD3 UR17, UPT, UPT, UR21, 0x120, URZ ;  /* 0x0000012015117890 */ /* 0x000fe4000fffe0ff */
[----:B------:R-:W-:Y:S02]  /*4860*/  UISETP.NE.AND.EX UP5, UPT, UR5, URZ, UPT, UP0 ;  /* 0x000000ff0500728c */ /* 0x000fe4000bfa5300 */
[----:B------:R-:W-:Y:S01]  /*4870*/  UISETP.NE.AND UP0, UPT, UR42, 0x1, UPT ;  /* 0x000000012a00788c */ /* 0x000fe2000bf05270 */
[----:B------:R-:W-:Y:S01]  /*4880*/  UMOV UR52, UR53 ;  /* 0x0000003500347c82 */ /* 0x000fe20008000000 */
[----:B------:R-:W-:Y:S01]  /*4890*/  UMOV UR51, UR7 ;  /* 0x0000000700337c82 */ /* 0x000fe20008000000 */
[----:B------:R-:W-:Y:S02]  /*48a0*/  USEL UR41, URZ, 0x1, UP4 ;  /* 0x00000001ff297887 */ /* 0x000fe4000a000000 */
[----:B------:R-:W-:Y:S02]  /*48b0*/  UISETP.NE.AND UP0, UPT, UR15, 0x1, UPT ;  /* 0x000000010f00788c */ /* 0x000fe4000bf05270 */
[----:B------:R-:W-:-:S02]  /*48c0*/  UPLOP3.LUT UP4, UPT, UPT, UPT, UPT, 0x40, 0x4 ;  /* 0x000000000004789c */ /* 0x000fc40003f8e870 */
[----:B------:R-:W-:Y:S01]  /*48d0*/  UISETP.GE.AND UP2, UPT, UR42, 0x1, UPT ;  /* 0x000000012a00788c */ /* 0x000fe2000bf46270 */
[----:B------:R-:W3:Y:S01]  /*48e0*/  LDCU.64 UR22, c[0x0][0xb28] ;  /* 0x00016500ff1677ac */ /* 0x000ee20008000a00 */
[----:B------:R-:W-:Y:S02]  /*48f0*/  UISETP.NE.AND.EX UP6, UPT, UR39, URZ, UPT, UP6 ;  /* 0x000000ff2700728c */ /* 0x000fe4000bfc5360 */
[----:B------:R-:W-:Y:S02]  /*4900*/  UPRMT UR43, UR8, 0x654, UR43 ;  /* 0x00000654082b7896 */ /* 0x000fe4000800002b */
[----:B------:R-:W-:Y:S02]  /*4910*/  UPRMT UR50, UR8, 0x654, UR33 ;  /* 0x0000065408327896 */ /* 0x000fe40008000021 */
[----:B------:R-:W-:Y:S02]  /*4920*/  UPRMT UR49, UR8, 0x654, UR25 ;  /* 0x0000065408317896 */ /* 0x000fe40008000019 */
[----:B------:R-:W-:-:S02]  /*4930*/  UPRMT UR48, UR8, 0x654, UR17 ;  /* 0x0000065408307896 */ /* 0x000fc40008000011 */
[----:B------:R-:W-:Y:S02]  /*4940*/  USHF.R.U32.HI UR52, URZ, UR45, UR52 ;  /* 0x0000002dff347299 */ /* 0x000fe40008011634 */
[----:B--2---:R-:W-:Y:S02]  /*4950*/  USHF.R.U32.HI UR51, URZ, UR54, UR51 ;  /* 0x00000036ff337299 */ /* 0x004fe40008011633 */
[----:B------:R-:W-:Y:S02]  /*4960*/  UISETP.NE.AND UP0, UPT, UR46, 0x1, UPT ;  /* 0x000000012e00788c */ /* 0x000fe4000bf05270 */
[----:B-1----:R-:W-:-:S11]  /*4970*/  UISETP.NE.AND UP3, UPT, UR4, 0x1, UPT ;  /* 0x000000010400788c */ /* 0x002fd6000bf65270 */
.L_x_99:
[C---:B------:R-:W-:Y:S02]  /*4980*/  LEA R8, R10.reuse, UR21, 0x3 ;  /* 0x000000150a087c11 */ /* 0x040fe4000f8e18ff */
[----:B------:R-:W-:Y:S02]  /*4990*/  SHF.L.U32 R0, R9, 0x1f, RZ ;  /* 0x0000001f09007819 */ /* 0x000fe400000006ff */
[----:B------:R-:W-:Y:S02]  /*49a0*/  LEA R4, R10, UR21, 0x4 ;  /* 0x000000150a047c11 */ /* 0x000fe4000f8e20ff */
[----:B-1----:R-:W1:Y:S02]  /*49b0*/  SYNCS.PHASECHK.TRANS64.TRYWAIT P0, [R8+URZ+0x160], R0 ;  /* 0x00016000080075a7 */ /* 0x002e6400080011ff */
[----:B-1----:R-:W-:Y:S05]  /*49c0*/  @!P0 BRA `(.L_x_89) ;  /* 0x0000005000108947 */ /* 0x002fea0003800000 */
.L_x_205:
[----:B------:R-:W2:Y:S01]  /*49d0*/  LDS.128 R4, [R4+0x1f0] ;  /* 0x0001f00004047984 */ /* 0x000ea20000000c00 */
[----:B------:R-:W-:Y:S01]  /*49e0*/  UISETP.GE.AND UP0, UPT, UR42, 0x1, UPT ;  /* 0x000000012a00788c */ /* 0x000fe2000bf06270 */
[----:B------:R-:W-:Y:S01]  /*49f0*/  @!PT LDS RZ, [RZ] ;  /* 0x00000000fffff984 */ /* 0x000fe20000000800 */
[----:B------:R-:W-:Y:S01]  /*4a00*/  @!PT LDS RZ, [RZ] ;  /* 0x00000000fffff984 */ /* 0x000fe20000000800 */
[----:B------:R-:W-:Y:S01]  /*4a10*/  @!PT LDS RZ, [RZ] ;  /* 0x00000000fffff984 */ /* 0x000fe20000000800 */
[----:B------:R-:W-:Y:S01]  /*4a20*/  @!PT LDS RZ, [RZ] ;  /* 0x00000000fffff984 */ /* 0x000fe20000000800 */
[----:B------:R4:W-:Y:S06]  /*4a30*/  MEMBAR.ALL.CTA ;  /* 0x0000000000007992 */ /* 0x0009ec0000008000 */
[----:B----4-:R-:W4:Y:S01]  /*4a40*/  FENCE.VIEW.ASYNC.S ;  /* 0x00000000000073c6 */ /* 0x010f220000000000 */
[----:B--2---:R-:W-:Y:S11]  /*4a50*/  LOP3.LUT P0, RZ, R6, 0x1, RZ, 0xc0, !PT ;  /* 0x0000000106ff7812 */ /* 0x004ff6000780c0ff */
[----:B------:R-:W-:Y:S02]  /*4a60*/  @!UPT UIADD3 URZ, UPT, UPT, URZ, URZ, URZ ;  /* 0x000000fffffff290 */ /* 0x000fe4000fffe0ff */
[----:B----4-:R-:W-:Y:S01]  /*4a70*/  VOTEU.ANY UP2, P0 ;  /* 0x0000000000ff7886 */ /* 0x010fe20000040100 */
[----:B------:R-:W-:Y:S11]  /*4a80*/  PLOP3.LUT P0, PT, PT, PT, UP2, 0x80, 0x8 ;  /* 0x000000000008781c */ /* 0x000ff60003f0f028 */
[----:B------:R-:W-:Y:S02]  /*4a90*/  @!UPT UIADD3 URZ, UPT, UPT, URZ, URZ, URZ ;  /* 0x000000fffffff290 */ /* 0x000fe4000fffe0ff */
[----:B-1----:R-:W-:Y:S02]  /*4aa0*/  @P0 SHF.R.U32.HI R0, RZ, 0x10, R5 ;  /* 0x00000010ff000819 */ /* 0x002fe40000011605 */
[----:B------:R-:W-:Y:S02]  /*4ab0*/  @P0 MOV R2, R4 ;  /* 0x0000000400020202 */ /* 0x000fe40000000f00 */
[----:B------:R-:W-:Y:S01]  /*4ac0*/  @P0 R2UR UR4, R0 ;  /* 0x00000000000402ca */ /* 0x000fe200000e0000 */
[----:B------:R-:W-:Y:S01]  /*4ad0*/  VIADD R0, R8, 0x170 ;  /* 0x0000017008007836 */ /* 0x000fe20000000000 */
[----:B------:R-:W-:Y:S02]  /*4ae0*/  @P0 LOP3.LUT R4, R5, 0xffff, RZ, 0xc0, !PT ;  /* 0x0000ffff05040812 */ /* 0x000fe400078ec0ff */
[----:B------:R-:W-:Y:S02]  /*4af0*/  @P0 R2UR UR6, R2 ;  /* 0x00000000020602ca */ /* 0x000fe400000e0000 */
[----:B------:R-:W-:Y:S02]  /*4b00*/  PRMT R0, RZ, 0x654, R0 ;  /* 0x00000654ff007816 */ /* 0x000fe40000000000 */
[----:B------:R-:W-:Y:S02]  /*4b10*/  @P0 R2UR UR5, R4 ;  /* 0x00000000040502ca */ /* 0x000fe400000e0000 */
[----:B------:R1:W-:Y:S03]  /*4b20*/  SYNCS.ARRIVE.TRANS64.RED.A1T0 RZ, [R0+URZ], RZ ;  /* 0x000000ff00ff79a7 */ /* 0x0003e600081004ff */
[----:B------:R-:W-:Y:S04]  /*4b30*/  @UP2 UMOV UR29, UR4 ;  /* 0x00000004001d2c82 */ /* 0x000fe80008000000 */
[----:B------:R-:W-:Y:S04]  /*4b40*/  @UP2 UMOV UR14, UR6 ;  /* 0x00000006000e2c82 */ /* 0x000fe80008000000 */
[----:B------:R-:W-:Y:S01]  /*4b50*/  @UP2 UMOV UR13, UR5 ;  /* 0x00000005000d2c82 */ /* 0x000fe20008000000 */
[----:B------:R-:W-:Y:S05]  /*4b60*/  BRA.U !UP0, `(.L_x_90) ;  /* 0x0000000108c07547 */ /* 0x000fea000b800000 */
[----:B------:R-:W-:Y:S02]  /*4b70*/  UIMAD.WIDE.U32 UR18, UR13, UR47, URZ ;  /* 0x0000002f0d1272a5 */ /* 0x000fe4000f8e00ff */
[----:B------:R-:W-:Y:S02]  /*4b80*/  UP2UR UR16, UPR, URZ, 0x4 ;  /* 0x00000004ff107883 */ /* 0x000fe40008000000 */
[----:B------:R-:W-:Y:S02]  /*4b90*/  UISETP.NE.AND UP2, UPT, UR46, 0x1, UPT ;  /* 0x000000012e00788c */ /* 0x000fe4000bf45270 */
[----:B------:R-:W-:Y:S02]  /*4ba0*/  UIMAD.WIDE.U32 UR26, UR14, UR44, URZ ;  /* 0x0000002c0e1a72a5 */ /* 0x000fe4000f8e00ff */
[----:B------:R-:W-:Y:S02]  /*4bb0*/  USEL UR4, UR37, UR51, !UP2 ;  /* 0x0000003325047287 */ /* 0x000fe4000d000000 */
[----:B------:R-:W-:Y:S02]  /*4bc0*/  UISETP.NE.AND UP0, UPT, UR15, 0x1, UPT ;  /* 0x000000010f00788c */ /* 0x000fe4000bf05270 */
[----:B------:R-:W-:Y:S02]  /*4bd0*/  UP2UR UR20, UPR, URZ, 0x2 ;  /* 0x00000002ff147883 */ /* 0x000fe40008000000 */
[----:B------:R-:W-:Y:S02]  /*4be0*/  UISETP.NE.AND UP1, UPT, UR42, 0x1, UPT ;  /* 0x000000012a00788c */ /* 0x000fe4000bf25270 */
[----:B---3--:R-:W-:Y:S02]  /*4bf0*/  UIMAD.WIDE.U32 UR8, UR4, UR22, URZ ;  /* 0x00000016040872a5 */ /* 0x008fe4000f8e00ff */
[----:B------:R-:W-:Y:S01]  /*4c00*/  USEL UR7, UR40, UR52, !UP0 ;  /* 0x0000003428077287 */ /* 0x000fe2000c000000 */
[----:B------:R-:W-:Y:S02]  /*4c10*/  UMOV UR5, UR19 ;  /* 0x0000001300057c82 */ /* 0x000fe40008000000 */
[----:B------:R-:W-:Y:S02]  /*4c20*/  USHF.R.U32.HI UR6, URZ, UR54, UR5 ;  /* 0x00000036ff067299 */ /* 0x000fe40008011605 */
[----:B------:R-:W-:Y:S02]  /*4c30*/  UIMAD.WIDE.U32 UR10, UR7, UR22, URZ ;  /* 0x00000016070a72a5 */ /* 0x000fe4000f8e00ff */
[----:B------:R-:W-:Y:S02]  /*4c40*/  USEL UR6, UR13, UR6, !UP2 ;  /* 0x000000060d067287 */ /* 0x000fe4000d000000 */
[----:B------:R-:W-:Y:S01]  /*4c50*/  UISETP.NE.AND UP2, UPT, UR16, URZ, UPT ;  /* 0x000000ff1000728c */ /* 0x000fe2000bf45270 */
[----:B------:R-:W-:Y:S02]  /*4c60*/  UMOV UR5, UR27 ;  /* 0x0000001b00057c82 */ /* 0x000fe40008000000 */
[----:B------:R-:W-:Y:S03]  /*4c70*/  USHF.R.U32.HI UR12, URZ, UR45, UR5 ;  /* 0x0000002dff0c7299 */ /* 0x000fe60008011605 */
[----:B------:R-:W-:Y:S02]  /*4c80*/  UMOV UR5, UR9 ;  /* 0x0000000900057c82 */ /* 0x000fe40008000000 */
[----:B------:R-:W-:Y:S03]  /*4c90*/  @UP1 USHF.R.U32.HI UR4, URZ, UR23, UR5 ;  /* 0x00000017ff041299 */ /* 0x000fe60008011605 */
[----:B------:R-:W-:Y:S01]  /*4ca0*/  UMOV UR5, UR11 ;  /* 0x0000000b00057c82 */ /* 0x000fe20008000000 */
[----:B------:R-:W-:Y:S02]  /*4cb0*/  UIMAD UR4, UR42, UR4, URZ ;  /* 0x000000042a0472a4 */ /* 0x000fe4000f8e02ff */
[----:B------:R-:W-:Y:S02]  /*4cc0*/  @UP1 USHF.R.U32.HI UR7, URZ, UR23, UR5 ;  /* 0x00000017ff071299 */ /* 0x000fe40008011605 */
[----:B------:R-:W-:Y:S02]  /*4cd0*/  USEL UR5, UR14, UR12, !UP0 ;  /* 0x0000000c0e057287 */ /* 0x000fe4000c000000 */
[----:B------:R-:W-:Y:S02]  /*4ce0*/  UIMAD.WIDE.U32 UR10, UR6, UR22, URZ ;  /* 0x00000016060a72a5 */ /* 0x000fe4000f8e00ff */
[----:B------:R-:W-:Y:S02]  /*4cf0*/  UIMAD UR8, UR42, UR7, URZ ;  /* 0x000000072a0872a4 */ /* 0x000fe4000f8e02ff */
[----:B------:R-:W-:Y:S03]  /*4d00*/  UISETP.GE.AND UP0, UPT, UR6, UR4, UPT ;  /* 0x000000040600728c */ /* 0x000fe6000bf06270 */
[----:B------:R-:W-:Y:S01]  /*4d10*/  UMOV UR4, UR11 ;  /* 0x0000000b00047c82 */ /* 0x000fe20008000000 */
[----:B------:R-:W-:Y:S02]  /*4d20*/  UISETP.GE.OR UP0, UPT, UR5, UR8, UP0 ;  /* 0x000000080500728c */ /* 0x000fe40008706670 */
[----:B------:R-:W-:Y:S02]  /*4d30*/  USHF.R.U32.HI UR4, URZ, UR23, UR4 ;  /* 0x00000017ff047299 */ /* 0x000fe40008011604 */
[----:B------:R-:W-:Y:S02]  /*4d40*/  UIMAD.WIDE.U32 UR8, UR5, UR22, URZ ;  /* 0x00000016050872a5 */ /* 0x000fe4000f8e00ff */
[----:B------:R-:W-:Y:S04]  /*4d50*/  USEL UR10, UR6, UR4, !UP1 ;  /* 0x00000004060a7287 */ /* 0x000fe8000c800000 */
[----:B------:R-:W-:Y:S01]  /*4d60*/  UIADD3 UR11, UPT, UPT, -UR10, URZ, URZ ;  /* 0x000000ff0a0b7290 */ /* 0x000fe2000fffe1ff */
[----:B------:R-:W-:Y:S02]  /*4d70*/  @!UP0 UMOV UR4, UR9 ;  /* 0x0000000900048c82 */ /* 0x000fe40008000000 */
[----:B------:R-:W-:Y:S02]  /*4d80*/  @!UP0 USHF.R.U32.HI UR4, URZ, UR23, UR4 ;  /* 0x00000017ff048299 */ /* 0x000fe40008011604 */
[----:B------:R-:W-:Y:S02]  /*4d90*/  UIMAD UR8, UR42, UR11, UR6 ;  /* 0x0000000b2a0872a4 */ /* 0x000fe4000f8e0206 */
[----:B------:R-:W-:Y:S02]  /*4da0*/  @!UP0 USEL UR4, UR5, UR4, !UP1 ;  /* 0x0000000405048287 */ /* 0x000fe4000c800000 */
[----:B------:R-:W-:Y:S02]  /*4db0*/  UISETP.NE.AND UP1, UPT, UR20, URZ, UPT ;  /* 0x000000ff1400728c */ /* 0x000fe4000bf25270 */
[----:B------:R-:W-:Y:S02]  /*4dc0*/  @!UP0 UIMAD UR8, UR7, UR8, UR4 ;  /* 0x00000008070882a4 */ /* 0x000fe4000f8e0204 */
[----:B------:R-:W-:Y:S02]  /*4dd0*/  @!UP0 UIADD3 UR9, UPT, UPT, UR10, -UR4, URZ ;  /* 0x800000040a098290 */ /* 0x000fe4000fffe0ff */
[----:B------:R-:W-:Y:S02]  /*4de0*/  UIADD3 UR4, UPT, UPT, -UR5, URZ, URZ ;  /* 0x000000ff05047290 */ /* 0x000fe4000fffe1ff */
[----:B------:R-:W-:Y:S02]  /*4df0*/  UIADD3 UR7, UPT, UPT, -UR6, URZ, URZ ;  /* 0x000000ff06077290 */ /* 0x000fe4000fffe1ff */
[----:B------:R-:W-:Y:S02]  /*4e00*/  @!UP0 UIMAD UR6, UR9, UR42, UR5 ;  /* 0x0000002a090682a4 */ /* 0x000fe4000f8e0205 */
[----:B------:R-:W-:Y:S02]  /*4e10*/  UIMAD UR14, UR15, UR4, UR14 ;  /* 0x000000040f0e72a4 */ /* 0x000fe4000f8e020e */
[----:B------:R-:W-:Y:S01]  /*4e20*/  UIMAD UR13, UR46, UR7, UR13 ;  /* 0x000000072e0d72a4 */ /* 0x000fe2000f8e020d */
[----:B------:R-:W-:Y:S02]  /*4e30*/  @!UP0 UMOV UR5, UR8 ;  /* 0x0000000800058c82 */ /* 0x000fe40008000000 */
[----:B------:R-:W-:Y:S02]  /*4e40*/  UIMAD UR14, UR5, UR15, UR14 ;  /* 0x0000000f050e72a4 */ /* 0x000fe4000f8e020e */
[----:B------:R-:W-:Y:S11]  /*4e50*/  UIMAD UR13, UR6, UR46, UR13 ;  /* 0x0000002e060d72a4 */ /* 0x000ff6000f8e020d */
[----:B------:R-:W-:Y:S01]  /*4e60*/  @!UPT UIADD3 URZ, UPT, UPT, URZ, URZ, URZ ;  /* 0x000000fffffff290 */ /* 0x000fe2000fffe0ff */
.L_x_90:
[----:B------:R-:W2:Y:S01]  /*4e70*/  @!UP3 LDCU.128 UR8, c[0x0][0xb10] ;  /* 0x00016200ff08b7ac */ /* 0x000ea20008000c00 */
[----:B------:R-:W-:Y:S02]  /*4e80*/  ISETP.NE.U32.AND P0, PT, RZ, UR38, PT ;  /* 0x00000026ff007c0c */ /* 0x000fe4000bf05070 */
[----:B------:R-:W-:Y:S02]  /*4e90*/  SHF.L.U32 R4, R11, 0x1f, RZ ;  /* 0x0000001f0b047819 */ /* 0x000fe400000006ff */
[----:B------:R-:W-:Y:S01]  /*4ea0*/  ISETP.NE.AND.EX P0, PT, RZ, UR39, PT, P0 ;  /* 0x00000027ff007c0c */ /* 0x000fe2000bf05300 */
[----:B------:R-:W4:Y:S01]  /*4eb0*/  @!UP3 LDCU UR5, c[0x0][0xb0c] ;  /* 0x00016180ff05b7ac */ /* 0x000f220008000800 */
[----:B------:R-:W-:Y:S02]  /*4ec0*/  USHF.L.U32 UR35, UR30, 0x6, URZ ;  /* 0x000000061e237899 */ /* 0x000fe400080006ff */
[----:B------:R-:W-:Y:S02]  /*4ed0*/  USHF.L.U32 UR34, UR31, 0x7, URZ ;  /* 0x000000071f227899 */ /* 0x000fe400080006ff */
[----:B--2---:R-:W-:Y:S07]  /*4ee0*/  UIMAD.WIDE.U32 UR6, UR14, UR8, URZ ;  /* 0x000000080e0672a5 */ /* 0x004fee000f8e00ff */
[----:B------:R-:W-:Y:S01]  /*4ef0*/  @!UP3 UMOV UR4, UR7 ;  /* 0x000000070004bc82 */ /* 0x000fe20008000000 */
[----:B----4-:R-:W-:Y:S02]  /*4f00*/  @!UP3 UISETP.NE.AND UP0, UPT, UR5, 0x1, UPT ;  /* 0x000000010500b88c */ /* 0x010fe4000bf05270 */
[----:B------:R-:W-:Y:S02]  /*4f10*/  @!UP3 USHF.R.U32.HI UR4, URZ, UR9, UR4 ;  /* 0x00000009ff04b299 */ /* 0x000fe40008011604 */
[----:B------:R-:W-:Y:S02]  /*4f20*/  UIMAD.WIDE.U32 UR6, UR13, UR11, URZ ;  /* 0x0000000b0d0672a5 */ /* 0x000fe4000f8e00ff */
[----:B------:R-:W-:Y:S02]  /*4f30*/  @!UP3 USEL UR8, UR14, UR4, !UP0 ;  /* 0x000000040e08b287 */ /* 0x000fe4000c000000 */
[----:B------:R-:W-:Y:S03]  /*4f40*/  @!UP3 UISETP.NE.AND UP0, UPT, UR10, 0x1, UPT ;  /* 0x000000010a00b88c */ /* 0x000fe6000bf05270 */
[----:B------:R-:W-:Y:S02]  /*4f50*/  @!UP3 UMOV UR6, UR7 ;  /* 0x000000070006bc82 */ /* 0x000fe40008000000 */
[----:B------:R-:W2:Y:S02]  /*4f60*/  @!UP3 LDCU UR4, c[0x0][0xb20] ;  /* 0x00016400ff04b7ac */ /* 0x000ea40008000800 */
[----:B--2---:R-:W-:Y:S04]  /*4f70*/  @!UP3 USHF.R.U32.HI UR6, URZ, UR4, UR6 ;  /* 0x00000004ff06b299 */ /* 0x004fe80008011606 */
[----:B------:R-:W-:Y:S04]  /*4f80*/  @!UP3 USEL UR6, UR13, UR6, !UP0 ;  /* 0x000000060d06b287 */ /* 0x000fe8000c000000 */
[----:B------:R-:W-:Y:S02]  /*4f90*/  @!UP3 UIADD3 UR4, UPT, UPT, -UR8, UR6, URZ ;  /* 0x000000060804b290 */ /* 0x000fe4000fffe1ff */
[----:B------:R-:W-:Y:S02]  /*4fa0*/  @!UP3 UIADD3 UR6, UPT, UPT, UR8, -UR6, URZ ;  /* 0x800000060806b290 */ /* 0x000fe4000fffe0ff */
[----:B------:R-:W-:Y:S02]  /*4fb0*/  @!UP3 UIMAD UR14, UR4, UR5, UR14 ;  /* 0x00000005040eb2a4 */ /* 0x000fe4000f8e020e */
[----:B------:R-:W-:Y:S01]  /*4fc0*/  @!UP3 UIMAD UR13, UR6, UR10, UR13 ;  /* 0x0000000a060db2a4 */ /* 0x000fe2000f8e020d */
[----:B------:R-:W-:Y:S11]  /*4fd0*/  BRA.U UP4, `(.L_x_91) ;  /* 0x0000000104107547 */ /* 0x000ff6000b800000 */
[----:B------:R-:W-:Y:S04]  /*4fe0*/  MOV R2, UR41 ;  /* 0x0000002900027c02 */ /* 0x000fe80008000f00 */
[----:B------:R-:W-:Y:S04]  /*4ff0*/  SHF.L.U32 R2, R2, 0x1f, RZ ;  /* 0x0000001f02027819 */ /* 0x000fe800000006ff */
[----:B------:R-:W2:Y:S02]  /*5000*/  SYNCS.PHASECHK.TRANS64.TRYWAIT P1, [UR21+0x158], R2 ;  /* 0x00015802ff0075a7 */ /* 0x000ea40008021115 */
[----:B--2---:R-:W-:Y:S05]  /*5010*/  @!P1 BRA `(.L_x_92) ;  /* 0x0000004800909947 */ /* 0x004fea0003800000 */
.L_x_91:
[----:B------:R-:W-:Y:S05]  /*5020*/  BRA.U !UP6, `(.L_x_93) ;  /* 0x000000010e387547 */ /* 0x000fea000b800000 */
[----:B------:R-:W-:Y:S01]  /*5030*/  UPLOP3.LUT UP1, UPT, UPT, UPT, UP5, 0x80, 0x8 ;  /* 0x000000000008789c */ /* 0x000fe20003f2f050 */
[----:B-1----:R-:W-:Y:S01]  /*5040*/  HFMA2 R0, -RZ, RZ, 0, 5.9604644775390625e-08 ;  /* 0x00000001ff007431 */ /* 0x002fe200000001ff */
[----:B------:R-:W1:Y:S01]  /*5050*/  LDCU.64 UR8, c[0x0][0x358] ;  /* 0x00006b00ff0877ac */ /* 0x000e620008000a00 */
[----:B------:R-:W-:Y:S03]  /*5060*/  IMAD.MOV.U32 R45, RZ, RZ, 0x1 ;  /* 0x00000001ff2d7424 */ /* 0x000fe600078e00ff */
[----:B------:R-:W-:Y:S05]  /*5070*/  PLOP3.LUT P1, PT, PT, PT, UP1, 0x80, 0x8 ;  /* 0x000000000008781c */ /* 0x000fea0003f2f018 */
[----:B------:R-:W2:Y:S01]  /*5080*/  @UP1 LDCU.64 UR4, c[0x0][0x888] ;  /* 0x00011100ff0417ac */ /* 0x000ea20008000a00 */
[----:B------:R-:W-:Y:S07]  /*5090*/  @UP1 UIMAD UR6, UR36, UR38, URZ ;  /* 0x00000026240612a4 */ /* 0x000fee000f8e02ff */
[----:B------:R-:W-:Y:S01]  /*50a0*/  @!P1 PRMT R45, R0, 0x7610, R45 ;  /* 0x00007610002d9816 */ /* 0x000fe2000000002d */
[----:B--2---:R-:W-:Y:S06]  /*50b0*/  @UP1 UIMAD.WIDE UR4, UR6, 0x4, UR4 ;  /* 0x00000004060418a5 */ /* 0x004fec000f8e0204 */
[----:B------:R-:W-:Y:S01]  /*50c0*/  IMAD.U32 R6, RZ, RZ, UR4 ;  /* 0x00000004ff067e24 */ /* 0x000fe2000f8e00ff */
[----:B------:R-:W-:Y:S04]  /*50d0*/  MOV R7, UR5 ;  /* 0x0000000500077c02 */ /* 0x000fe80008000f00 */
[----:B------:R-:W2:Y:S01]  /*50e0*/  @!UP1 LDCU UR4, c[0x0][0x880] ;  /* 0x00011000ff0497ac */ /* 0x000ea20008000800 */
[----:B-1---5:R4:W5:Y:S02]  /*50f0*/  @P1 LDG.E R27, desc[UR8][R6.64] ;  /* 0x00000008061b1981 */ /* 0x022964000c1e1900 */
[----:B--2-4-:R-:W-:Y:S07]  /*5100*/  @!P1 IMAD.U32 R27, RZ, RZ, UR4 ;  /* 0x00000004ff1b9e24 */ /* 0x014fee000f8e00ff */
.L_x_93:
[----:B-----5:R-:W-:Y:S01]  /*5110*/  @!P0 FSETP.EQ.AND P2, PT, R27, RZ, PT ;  /* 0x000000ff1b00820b */ /* 0x020fe20003f42000 */
[----:B------:R-:W-:Y:S01]  /*5120*/  @!UPT UIADD3 URZ, UPT, UPT, URZ, URZ, URZ ;  /* 0x000000fffffff290 */ /* 0x000fe2000fffe0ff */
[----:B------:R-:W-:Y:S11]  /*5130*/  @!P0 BRA `(.L_x_94) ;  /* 0x0000000000148947 */ /* 0x000ff60003800000 */
[----:B------:R-:W-:Y:S02]  /*5140*/  LOP3.LUT P0, RZ, R45, 0xff, RZ, 0xc0, !PT ;  /* 0x000000ff2dff7812 */ /* 0x000fe4000780c0ff */
[----:B------:R-:W-:Y:S04]  /*5150*/  PLOP3.LUT P2, PT, PT, PT, UP1, 0x80, 0x8 ;  /* 0x000000000008781c */ /* 0x000fe80003f4f018 */
[----:B------:R-:W-:Y:S07]  /*5160*/  PLOP3.LUT P2, PT, P2, PT, PT, 0x8, 0x80 ;  /* 0x000000000080781c */ /* 0x000fee000174e170 */
[----:B------:R-:W-:Y:S11]  /*5170*/  @P0 FSETP.EQ.AND P2, PT, R27, RZ, PT ;  /* 0x000000ff1b00020b */ /* 0x000ff60003f42000 */
[----:B------:R-:W-:Y:S02]  /*5180*/  @!UPT UIADD3 URZ, UPT, UPT, URZ, URZ, URZ ;  /* 0x000000fffffff290 */ /* 0x000fe4000fffe0ff */
.L_x_94:
[----:B------:R-:W2:Y:S01]  /*5190*/  SYNCS.PHASECHK.TRANS64.TRYWAIT P0, [UR21+0x130], R4 ;  /* 0x00013004ff0075a7 */ /* 0x000ea20008001115 */
[----:B------:R-:W-:Y:S04]  /*51a0*/  ELECT P1, URZ, PT ;  /* 0x0000000000ff782f */ /* 0x000fe80003820000 */
[----:B------:R-:W-:Y:S01]  /*51b0*/  PLOP3.LUT P1, PT, P2, P1, PT, 0xf2, 0x2f ;  /* 0x00000000002f781c */ /* 0x000fe20001723e72 */
[----:B------:R-:W-:Y:S01]  /*51c0*/  @!UPT UIADD3 URZ, UPT, UPT, URZ, URZ, URZ ;  /* 0x000000fffffff290 */ /* 0x000fe2000fffe0ff */
[----:B--2---:R-:W-:Y:S11]  /*51d0*/  @!P0 BRA `(.L_x_95) ;  /* 0x0000004800388947 */ /* 0x004ff60003800000 */
.L_x_208:
[----:B-1----:R-:W-:Y:S01]  /*51e0*/  @!P1 IADD3 R2, P0, PT, R12, 0x580, RZ ;  /* 0x000005800c029810 */ /* 0x002fe20007f1e0ff */
[----:B------:R-:W-:Y:S01]  /*51f0*/  VOTEU.ALL UP0, P1 ;  /* 0x0000000000ff7886 */ /* 0x000fe20000800000 */
[----:B------:R-:W-:Y:S01]  /*5200*/  UMOV UR6, 0x0 ;  /* 0x0000000000067882 */ /* 0x000fe20000000000 */
[----:B------:R-:W-:Y:S01]  /*5210*/  UMOV UR7, 0x10000000 ;  /* 0x1000000000077882 */ /* 0x000fe20000000000 */
[----:B------:R-:W-:Y:S01]  /*5220*/  @!P1 R2UR UR5, R2 ;  /* 0x00000000020592ca */ /* 0x000fe200000e0000 */
[----:B------:R-:W-:Y:S01]  /*5230*/  @!P1 IMAD.X R0, RZ, RZ, R13, P0 ;  /* 0x000000ffff009224 */ /* 0x000fe200000e060d */
[----:B------:R-:W-:Y:S01]  /*5240*/  @!UP0 UIADD3 UR32, UPT, UPT, UR21, 0x400, URZ ;  /* 0x0000040015208890 */ /* 0x000fe2000fffe0ff */
[----:B------:R-:W-:Y:S03]  /*5250*/  VOTEU.ALL UP0, P1 ;  /* 0x0000000000ff7886 */ /* 0x000fe60000800000 */
[----:B------:R-:W-:Y:S01]  /*5260*/  @!P1 R2UR UR4, R0 ;  /* 0x00000000000492ca */ /* 0x000fe200000e0000 */
[----:B------:R-:W-:Y:S06]  /*5270*/  @!P1 IMAD.MOV.U32 R0, RZ, RZ, 0x1000 ;  /* 0x00001000ff009424 */ /* 0x000fec00078e00ff */
[----:B------:R-:W-:Y:S06]  /*5280*/  IMAD.U32 R6, RZ, RZ, UR5 ;  /* 0x00000005ff067e24 */ /* 0x000fec000f8e00ff */
[----:B------:R-:W-:Y:S01]  /*5290*/  IMAD.U32 R7, RZ, RZ, UR4 ;  /* 0x00000004ff077e24 */ /* 0x000fe2000f8e00ff */
[----:B------:R-:W-:Y:S04]  /*52a0*/  @!P1 R2UR UR4, R6 ;  /* 0x00000000060492ca */ /* 0x000fe800000e0000 */
[----:B------:R-:W-:Y:S11]  /*52b0*/  @!P1 R2UR UR5, R7 ;  /* 0x00000000070592ca */ /* 0x000ff600000e0000 */
[----:B------:R-:W-:Y:S02]  /*52c0*/  @!UPT UIADD3 URZ, UPT, UPT, URZ, URZ, URZ ;  /* 0x000000fffffff290 */ /* 0x000fe4000fffe0ff */
[----:B------:R1:W-:Y:S01]  /*52d0*/  @!UP0 UTMALDG.3D [UR32], [UR4], desc[UR6] ;  /* 0x00000620040085b4 */ /* 0x0003e20008011000 */
[----:B------:R1:W-:Y:S01]  /*52e0*/  @!P1 SYNCS.ARRIVE.TRANS64.RED.A0TR RZ, [UR21+0x110], R0 ;  /* 0x00011000ffff99a7 */ /* 0x0003e20008300415 */
[----:B------:R-:W-:Y:S01]  /*52f0*/  SYNCS.ARRIVE.TRANS64.RED.A1T0 RZ, [UR50], RZ ;  /* 0x000000ffffff79a7 */ /* 0x000fe20008100432 */
[----:B------:R-:W2:Y:S02]  /*5300*/  SYNCS.PHASECHK.TRANS64.TRYWAIT P0, [UR21+0x138], R4 ;  /* 0x00013804ff0075a7 */ /* 0x000ea40008001115 */
[----:B-12---:R-:W-:Y:S05]  /*5310*/  @!P0 BRA `(.L_x_96) ;  /* 0x0000004800008947 */ /* 0x006fea0003800000 */
.L_x_210:
[----:B------:R-:W-:Y:S01]  /*5320*/  @!P1 IADD3 R2, P0, PT, R12, 0x580, RZ ;  /* 0x000005800c029810 */ /* 0x000fe20007f1e0ff */
[----:B------:R-:W-:Y:S01]  /*5330*/  VOTEU.ALL UP0, P1 ;  /* 0x0000000000ff7886 */ /* 0x000fe20000800000 */
[----:B------:R-:W-:Y:S01]  /*5340*/  UMOV UR6, 0x0 ;  /* 0x0000000000067882 */ /* 0x000fe20000000000 */
[----:B------:R-:W-:Y:S01]  /*5350*/  UMOV UR7, 0x10000000 ;  /* 0x1000000000077882 */ /* 0x000fe20000000000 */
[----:B------:R-:W-:Y:S01]  /*5360*/  @!P1 R2UR UR5, R2 ;  /* 0x00000000020592ca */ /* 0x000fe200000e0000 */
[----:B-1----:R-:W-:Y:S01]  /*5370*/  @!P1 IMAD.X R0, RZ, RZ, R13, P0 ;  /* 0x000000ffff009224 */ /* 0x002fe200000e060d */
[----:B------:R-:W-:Y:S02]  /*5380*/  @!UP0 UIADD3 UR26, UPT, UPT, UR34, 0x20, URZ ;  /* 0x00000020221a8890 */ /* 0x000fe4000fffe0ff */
[----:B------:R-:W-:Y:S02]  /*5390*/  @!UP0 UIADD3 UR24, UPT, UPT, UR21, 0x1400, URZ ;  /* 0x0000140015188890 */ /* 0x000fe4000fffe0ff */
[----:B------:R-:W-:Y:S01]  /*53a0*/  @!P1 R2UR UR4, R0 ;  /* 0x00000000000492ca */ /* 0x000fe200000e0000 */
[----:B------:R-:W-:Y:S01]  /*53b0*/  VOTEU.ALL UP0, P1 ;  /* 0x0000000000ff7886 */ /* 0x000fe20000800000 */
[----:B------:R-:W-:Y:S01]  /*53c0*/  @!P1 IMAD.MOV.U32 R0, RZ, RZ, 0x1000 ;  /* 0x00001000ff009424 */ /* 0x000fe200078e00ff */
[----:B------:R-:W-:Y:S01]  /*53d0*/  UMOV UR27, UR35 ;  /* 0x00000023001b7c82 */ /* 0x000fe20008000000 */
[----:B------:R-:W-:Y:S03]  /*53e0*/  UMOV UR28, UR36 ;  /* 0x00000024001c7c82 */ /* 0x000fe60008000000 */
        /* <DEDUP_REMOVED lines=10> */
.L_x_212:
[----:B------:R-:W-:Y:S01]  /*5490*/  @!P1 IADD3 R2, P0, PT, R12, 0x580, RZ ;  /* 0x000005800c029810 */ /* 0x000fe20007f1e0ff */
[----:B------:R-:W-:Y:S01]  /*54a0*/  VOTEU.ALL UP0, P1 ;  /* 0x0000000000ff7886 */ /* 0x000fe20000800000 */
[----:B------:R-:W-:Y:S01]  /*54b0*/  UMOV UR6, 0x0 ;  /* 0x0000000000067882 */ /* 0x000fe20000000000 */
[----:B------:R-:W-:Y:S01]  /*54c0*/  UMOV UR7, 0x10000000 ;  /* 0x1000000000077882 */ /* 0x000fe20000000000 */
[----:B------:R-:W-:Y:S01]  /*54d0*/  @!P1 R2UR UR5, R2 ;  /* 0x00000000020592ca */ /* 0x000fe200000e0000 */
[----:B-1----:R-:W-:Y:S01]  /*54e0*/  @!P1 IMAD.X R0, RZ, RZ, R13, P0 ;  /* 0x000000ffff009224 */ /* 0x002fe200000e060d */
[----:B------:R-:W-:Y:S01]  /*54f0*/  @!UP0 UIADD3 UR18, UPT, UPT, UR34, 0x40, URZ ;  /* 0x0000004022128890 */ /* 0x000fe2000fffe0ff */
[----:B------:R-:W-:Y:S01]  /*5500*/  VIADD R10, R10, 0x1 ;  /* 0x000000010a0a7836 */ /* 0x000fe20000000000 */
        /* <DEDUP_REMOVED lines=16> */
.L_x_214:
[----:B------:R-:W-:Y:S01]  /*5610*/  @!P1 IADD3 R2, P0, PT, R12, 0x580, RZ ;  /* 0x000005800c029810 */ /* 0x000fe20007f1e0ff */
[----:B------:R-:W-:Y:S01]  /*5620*/  VOTEU.ALL UP0, P1 ;  /* 0x0000000000ff7886 */ /* 0x000fe20000800000 */
[----:B------:R-:W-:Y:S01]  /*5630*/  UMOV UR6, 0x0 ;  /* 0x0000000000067882 */ /* 0x000fe20000000000 */
[----:B------:R-:W-:Y:S01]  /*5640*/  UMOV UR7, 0x10000000 ;  /* 0x1000000000077882 */ /* 0x000fe20000000000 */
[----:B------:R-:W-:Y:S01]  /*5650*/  @!P1 R2UR UR5, R2 ;  /* 0x00000000020592ca */ /* 0x000fe200000e0000 */
[----:B-1----:R-:W-:Y:S01]  /*5660*/  @!P1 IMAD.X R0, RZ, RZ, R13, P0 ;  /* 0x000000ffff009224 */ /* 0x002fe200000e060d */
[----:B------:R-:W-:Y:S01]  /*5670*/  @!UP0 UIADD3 UR10, UPT, UPT, UR34, 0x60, URZ ;  /* 0x00000060220a8890 */ /* 0x000fe2000fffe0ff */
[----:B------:R-:W-:Y:S01]  /*5680*/  R2UR UR18, R47 ;  /* 0x000000002f1272ca */ /* 0x000fe200000e0000 */
[----:B------:R-:W-:Y:S01]  /*5690*/  @!UP0 UIADD3 UR8, UPT, UPT, UR21, 0x3400, URZ ;  /* 0x0000340015088890 */ /* 0x000fe2000fffe0ff */
[----:B------:R-:W-:Y:S01]  /*56a0*/  R2UR UR16, R48 ;  /* 0x00000000301072ca */ /* 0x000fe200000e0000 */
[----:B------:R-:W-:Y:S01]  /*56b0*/  @!UP0 UIADD3 UR9, UPT, UPT, UR21, 0x128, URZ ;  /* 0x0000012815098890 */ /* 0x000fe2000fffe0ff */
[----:B------:R-:W-:Y:S01]  /*56c0*/  @!P1 R2UR UR4, R0 ;  /* 0x00000000000492ca */ /* 0x000fe200000e0000 */
[----:B------:R-:W-:Y:S01]  /*56d0*/  VOTEU.ALL UP0, P1 ;  /* 0x0000000000ff7886 */ /* 0x000fe20000800000 */
[----:B------:R-:W-:Y:S01]  /*56e0*/  UMOV UR11, UR35 ;  /* 0x00000023000b7c82 */ /* 0x000fe20008000000 */
[----:B------:R-:W-:Y:S01]  /*56f0*/  UMOV UR12, UR36 ;  /* 0x00000024000c7c82 */ /* 0x000fe20008000000 */
[C---:B------:R-:W-:Y:S01]  /*5700*/  ISETP.NE.AND P0, PT, R10.reuse, 0x2, PT ;  /* 0x000000020a00780c */ /* 0x040fe20003f05270 */
[----:B------:R-:W-:Y:S01]  /*5710*/  UMOV UR36, UR29 ;  /* 0x0000001d00247c82 */ /* 0x000fe20008000000 */
[----:B------:R-:W-:Y:S01]  /*5720*/  IMAD.U32 R4, RZ, RZ, UR5 ;  /* 0x00000005ff047e24 */ /* 0x000fe2000f8e00ff */
[----:B------:R-:W-:Y:S01]  /*5730*/  LOP3.LUT R11, R11, 0x1, RZ, 0x3c, !PT ;  /* 0x000000010b0b7812 */ /* 0x000fe200078e3cff */
[----:B------:R-:W-:Y:S01]  /*5740*/  UPLOP3.LUT UP4, UPT, UPT, UPT, UPT, 0x80, 0x8 ;  /* 0x000000000008789c */ /* 0x000fe20003f8f070 */
[----:B------:R-:W-:Y:S01]  /*5750*/  SEL R0, RZ, 0x1, P0 ;  /* 0x00000001ff007807 */ /* 0x000fe20000000000 */
[----:B------:R-:W-:Y:S01]  /*5760*/  UIADD3 UR31, UPT, UPT, UR13, UR18, URZ ;  /* 0x000000120d1f7290 */ /* 0x000fe2000fffe0ff */
[----:B------:R-:W-:Y:S01]  /*5770*/  SEL R10, R10, RZ, P0 ;  /* 0x000000ff0a0a7207 */ /* 0x000fe20000000000 */
[----:B------:R-:W-:Y:S01]  /*5780*/  UIADD3 UR30, UPT, UPT, UR14, UR16, URZ ;  /* 0x000000100e1e7290 */ /* 0x000fe2000fffe0ff */
[----:B------:R-:W-:Y:S01]  /*5790*/  IMAD.U32 R5, RZ, RZ, UR4 ;  /* 0x00000004ff057e24 */ /* 0x000fe2000f8e00ff */
[----:B------:R-:W-:Y:S02]  /*57a0*/  @!P1 R2UR UR4, R4 ;  /* 0x00000000040492ca */ /* 0x000fe400000e0000 */
[----:B------:R-:W-:Y:S02]  /*57b0*/  LOP3.LUT R9, R9, R0, RZ, 0x3c, !PT ;  /* 0x0000000009097212 */ /* 0x000fe400078e3cff */
[----:B------:R-:W-:Y:S11]  /*57c0*/  @!P1 R2UR UR5, R5 ;  /* 0x00000000050592ca */ /* 0x000ff600000e0000 */
[----:B------:R-:W-:Y:S02]  /*57d0*/  @!UPT UIADD3 URZ, UPT, UPT, URZ, URZ, URZ ;  /* 0x000000fffffff290 */ /* 0x000fe4000fffe0ff */
[----:B------:R1:W-:Y:S01]  /*57e0*/  @!UP0 UTMALDG.3D [UR8], [UR4], desc[UR6] ;  /* 0x00000608040085b4 */ /* 0x0003e20008011000 */
[----:B------:R1:W-:Y:S01]  /*57f0*/  @!P1 SYNCS.ARRIVE.TRANS64.RED.A0TR RZ, [UR21+0x128], R3 ;  /* 0x00012803ffff99a7 */ /* 0x0003e20008300415 */
[----:B------:R-:W-:Y:S01]  /*5800*/  SYNCS.ARRIVE.TRANS64.RED.A1T0 RZ, [UR43], RZ ;  /* 0x000000ffffff79a7 */ /* 0x000fe2000810042b */
[----:B------:R-:W-:Y:S05]  /*5810*/  BRA.U UP2, `(.L_x_99) ;  /* 0xfffffff102587547 */ /* 0x000fea000b83ffff */
[----:B------:R-:W-:-:S04]  /*5820*/  SHF.L.U32 R2, R11, 0x1f, RZ ;  /* 0x0000001f0b027819 */ /* 0x000fc800000006ff */
[----:B------:R-:W2:Y:S02]  /*5830*/  SYNCS.PHASECHK.TRANS64.TRYWAIT P0, [UR21+0x130], R2 ;  /* 0x00013002ff0075a7 */ /* 0x000ea40008001115 */
[----:B--2---:R-:W-:Y:S05]  /*5840*/  @!P0 BRA `(.L_x_100) ;  /* 0x0000004000fc8947 */ /* 0x004fea0003800000 */
.L_x_216:
[----:B------:R-:W4:Y:S02]  /*5850*/  SYNCS.PHASECHK.TRANS64.TRYWAIT P0, [UR21+0x138], R2 ;  /* 0x00013802ff0075a7 */ /* 0x000f240008001115 */
[----:B----4-:R-:W-:Y:S05]  /*5860*/  @!P0 BRA `(.L_x_101) ;  /* 0x00000044000c8947 */ /* 0x010fea0003800000 */
.L_x_218:
[----:B------:R-:W4:Y:S02]  /*5870*/  SYNCS.PHASECHK.TRANS64.TRYWAIT P0, [UR21+0x140], R2 ;  /* 0x00014002ff0075a7 */ /* 0x000f240008001115 */
[----:B----4-:R-:W-:Y:S05]  /*5880*/  @!P0 BRA `(.L_x_102) ;  /* 0x00000044001c8947 */ /* 0x010fea0003800000 */
.L_x_220:
[----:B--2---:R-:W-:-:S07]  /*5890*/  MOV R0, UR21 ;  /* 0x0000001500007c02 */ /* 0x004fce0008000f00 */
.L_x_103:
[----:B--2---:R-:W-:-:S04]  /*58a0*/  SHF.L.U32 R2, R11, 0x1f, RZ ;  /* 0x0000001f0b027819 */ /* 0x004fc800000006ff */
[----:B------:R2:W4:Y:S03]  /*58b0*/  SYNCS.PHASECHK.TRANS64.TRYWAIT P0, [R0+URZ+0x148], R2 ;  /* 0x00014802000075a7 */ /* 0x00052600080011ff */
[----:B----4-:R-:W-:Y:S05]  /*58c0*/  @!P0 NANOSLEEP.SYNCS 0x989680 ;  /* 0x009896800000895d */ /* 0x010fea0003900000 */
[----:B------:R-:W4:Y:S02]  /*58d0*/  @!P0 SYNCS.PHASECHK.TRANS64 P0, [R0+URZ+0x148], R2 ;  /* 0x00014802000085a7 */ /* 0x000f2400080010ff */
[----:B-1-34-:R-:W-:Y:S05]  /*58e0*/  @P0 EXIT ;  /* 0x000000000000094d */ /* 0x01afea0003800000 */
[----:B------:R-:W-:Y:S05]  /*58f0*/  BRA `(.L_x_103) ;  /* 0xfffffffc00e87947 */ /* 0x000fea000383ffff */
.L_x_88:
[----:B------:R-:W-:-:S06]  /*5900*/  UISETP.GE.AND UP0, UPT, UR18, 0x4, UPT ;  /* 0x000000041200788c */ /* 0x000fcc000bf06270 */
[----:B------:R-:W-:-:S13]  /*5910*/  PLOP3.LUT P0, PT, PT, PT, UP0, 0x80, 0x8 ;  /* 0x000000000008781c */ /* 0x000fda0003f0f008 */
[----:B-1----:R-:W-:Y:S05]  /*5920*/  @!P0 EXIT ;  /* 0x000000000000894d */ /* 0x002fea0003800000 */
[----:B------:R-:W1:Y:S08]  /*5930*/  S2UR UR4, SR_CgaCtaId ;  /* 0x00000000000479c3 */ /* 0x000e700000008800 */
[----:B------:R-:W-:Y:S01]  /*5940*/  BAR.SYNC.DEFER_BLOCKING 0x6, 0xa0 ;  /* 0x0182800000007b1d */ /* 0x000fe20000010000 */
[C---:B------:R-:W-:Y:S01]  /*5950*/  IMAD.SHL.U32 R3, R57.reuse, 0x20, RZ ;  /* 0x0000002039037824 */ /* 0x040fe200078e00ff */
[C---:B------:R-:W-:Y:S01]  /*5960*/  LOP3.LUT P0, RZ, R57.reuse, 0x4, RZ, 0xc0, !PT ;  /* 0x0000000439ff7812 */ /* 0x040fe2000780c0ff */
[C---:B------:R-:W-:Y:S01]  /*5970*/  IMAD.SHL.U32 R2, R57.reuse, 0x10, RZ ;  /* 0x0000001039027824 */ /* 0x040fe200078e00ff */
[----:B------:R-:W-:Y:S01]  /*5980*/  CS2R R52, SRZ ;  /* 0x0000000000347805 */ /* 0x000fe2000001ff00 */
[----:B------:R-:W-:Y:S01]  /*5990*/  IMAD.SHL.U32 R44, R57, 0x4, RZ ;  /* 0x00000004392c7824 */ /* 0x000fe200078e00ff */
[----:B------:R-:W-:-:S02]  /*59a0*/  UMOV UR44, 0x400 ;  /* 0x00000400002c7882 */ /* 0x000fc40000000000 */
[----:B------:R-:W2:Y:S01]  /*59b0*/  LDC.64 R42, c[0x0][0x8b0] ;  /* 0x00022c00ff2a7b82 */ /* 0x000ea20000000a00 */
[----:B------:R-:W-:Y:S01]  /*59c0*/  LOP3.LUT R4, R3, 0xc0, RZ, 0xc0, !PT ;  /* 0x000000c003047812 */ /* 0x000fe200078ec0ff */
[----:B------:R-:W-:Y:S01]  /*59d0*/  IMAD.U32 R23, R57, 0x10000, RZ ;  /* 0x0001000039177824 */ /* 0x000fe200078e00ff */
[----:B------:R-:W-:Y:S01]  /*59e0*/  LOP3.LUT R2, R2, 0x600, RZ, 0xc0, !PT ;  /* 0x0000060002027812 */ /* 0x000fe200078ec0ff */
[----:B------:R-:W-:Y:S01]  /*59f0*/  IMAD.MOV.U32 R56, RZ, RZ, 0x20 ;  /* 0x00000020ff387424 */ /* 0x000fe200078e00ff */
[----:B------:R-:W-:Y:S01]  /*5a00*/  LOP3.LUT R44, R4, 0x18, R44, 0xf8, !PT ;  /* 0x00000018042c7812 */ /* 0x000fe200078ef82c */
[----:B------:R-:W-:Y:S01]  /*5a10*/  IMAD.MOV.U32 R55, RZ, RZ, 0x1 ;  /* 0x00000001ff377424 */ /* 0x000fe200078e00ff */
[----:B------:R-:W-:Y:S01]  /*5a20*/  SHF.R.U32.HI R4, RZ, 0x1, R57 ;  /* 0x00000001ff047819 */ /* 0x000fe20000011639 */
[----:B------:R-:W3:Y:S01]  /*5a30*/  LDC.64 R40, c[0x0][0x8a8] ;  /* 0x00022a00ff287b82 */ /* 0x000ee20000000a00 */
[--C-:B------:R-:W-:Y:S01]  /*5a40*/  LOP3.LUT R2, R2, 0x20, R3.reuse, 0xf8, !PT ;  /* 0x0000002002027812 */ /* 0x100fe200078ef803 */
[----:B------:R-:W-:Y:S01]  /*5a50*/  IMAD.MOV.U32 R22, RZ, RZ, RZ ;  /* 0x000000ffff167224 */ /* 0x000fe200078e00ff */
[----:B------:R-:W-:Y:S01]  /*5a60*/  LOP3.LUT R23, R23, 0x600000, RZ, 0xc0, !PT ;  /* 0x0060000017177812 */ /* 0x000fe200078ec0ff */
[----:B------:R-:W-:Y:S01]  /*5a70*/  IMAD.MOV.U32 R54, RZ, RZ, RZ ;  /* 0x000000ffff367224 */ /* 0x000fe200078e00ff */
[----:B------:R-:W-:Y:S01]  /*5a80*/  LOP3.LUT R44, R44, 0x8, R4, 0x78, !PT ;  /* 0x000000082c2c7812 */ /* 0x000fe200078e7804 */
[----:B------:R-:W4:Y:S01]  /*5a90*/  LDCU UR59, c[0x0][0x370] ;  /* 0x00006e00ff3b77ac */ /* 0x000f220008000800 */
[----:B------:R-:W-:-:S02]  /*5aa0*/  LOP3.LUT R2, R2, 0x100, R3, 0xf8, !PT ;  /* 0x0000010002027812 */ /* 0x000fc400078ef803 */
[----:B------:R-:W-:Y:S01]  /*5ab0*/  LOP3.LUT R57, R57, 0x60, RZ, 0xc0, !PT ;  /* 0x0000006039397812 */ /* 0x000fe200078ec0ff */
[----:B-1----:R-:W-:Y:S01]  /*5ac0*/  ULEA UR44, UR4, UR44, 0x18 ;  /* 0x0000002c042c7291 */ /* 0x002fe2000f8ec0ff */
[----:B------:R-:W-:Y:S01]  /*5ad0*/  LOP3.LUT R44, R2, R44, RZ, 0xfc, !PT ;  /* 0x0000002c022c7212 */ /* 0x000fe200078efcff */
[----:B------:R-:W1:Y:S01]  /*5ae0*/  LDCU UR43, c[0x0][0xb0c] ;  /* 0x00016180ff2b77ac */ /* 0x000e620008000800 */
[----:B------:R-:W-:Y:S01]  /*5af0*/  SEL R56, R56, 0xffffffe0, !P0 ;  /* 0xffffffe038387807 */ /* 0x000fe20004000000 */
[----:B------:R-:W-:Y:S01]  /*5b00*/  UIADD3 UR4, UPT, UPT, UR44, 0x400, URZ ;  /* 0x000004002c047890 */ /* 0x000fe2000fffe0ff */
[----:B------:R-:W1:Y:S04]  /*5b10*/  LDCU UR39, c[0x0][0xb30] ;  /* 0x00016600ff2777ac */ /* 0x000e680008000800 */
[----:B------:R-:W4:Y:S01]  /*5b20*/  LDS R0, [UR44+0x210] ;  /* 0x0002102cff007984 */ /* 0x000f220008000800 */
[----:B------:R-:W-:Y:S01]  /*5b30*/  IMAD.U32 R50, RZ, RZ, UR4 ;  /* 0x00000004ff327e24 */ /* 0x000fe2000f8e00ff */
[----:B------:R-:W1:Y:S01]  /*5b40*/  LDCU.64 UR56, c[0x0][0x888] ;  /* 0x00011100ff3877ac */ /* 0x000e620008000a00 */
[----:B------:R-:W1:Y:S01]  /*5b50*/  LDCU.64 UR40, c[0x0][0xb28] ;  /* 0x00016500ff2877ac */ /* 0x000e620008000a00 */
[----:B------:R-:W1:Y:S01]  /*5b60*/  LDCU.64 UR62, c[0x0][0x890] ;  /* 0x00011200ff3e77ac */ /* 0x000e620008000a00 */
[----:B------:R-:W1:Y:S01]  /*5b70*/  LDCU.128 UR52, c[0x0][0xb10] ;  /* 0x00016200ff3477ac */ /* 0x000e620008000c00 */
[----:B------:R-:W1:Y:S01]  /*5b80*/  LDCU UR58, c[0x0][0x374] ;  /* 0x00006e80ff3a77ac */ /* 0x000e620008000800 */
[----:B------:R-:W-:Y:S01]  /*5b90*/  UMOV UR47, URZ ;  /* 0x000000ff002f7c82 */ /* 0x000fe20008000000 */
[----:B------:R-:W-:Y:S01]  /*5ba0*/  UMOV UR46, URZ ;  /* 0x000000ff002e7c82 */ /* 0x000fe20008000000 */
[----:B-1234-:R-:W-:-:S07]  /*5bb0*/  IMAD.IADD R23, R0, 0x1, R23 ;  /* 0x0000000100177824 */ /* 0x01efce00078e0217 */
.L_x_147:
[C---:B------:R-:W-:Y:S02]  /*5bc0*/  LEA R3, R52.reuse, UR44, 0x3 ;  /* 0x0000002c34037c11 */ /* 0x040fe4000f8e18ff */
[----:B------:R-:W-:Y:S02]  /*5bd0*/  SHF.L.U32 R0, R53, 0x1f, RZ ;  /* 0x0000001f35007819 */ /* 0x000fe400000006ff */
[----:B-1----:R-:W-:Y:S02]  /*5be0*/  LEA R4, R52, UR44, 0x4 ;  /* 0x0000002c34047c11 */ /* 0x002fe4000f8e20ff */
[----:B------:R-:W1:Y:S02]  /*5bf0*/  SYNCS.PHASECHK.TRANS64.TRYWAIT P0, [R3+URZ+0x160], R0 ;  /* 0x00016000030075a7 */ /* 0x000e6400080011ff */
[----:B-12---:R-:W-:Y:S05]  /*5c00*/  @!P0 BRA `(.L_x_104) ;  /* 0x0000004000548947 */ /* 0x006fea0003800000 */
.L_x_221:
[----:B------:R-:W2:Y:S01]  /*5c10*/  LDS.128 R4, [R4+0x1f0] ;  /* 0x0001f00004047984 */ /* 0x000ea20000000c00 */
[----:B------:R-:W-:Y:S01]  /*5c20*/  UISETP.GE.AND UP0, UPT, UR42, 0x1, UPT ;  /* 0x000000012a00788c */ /* 0x000fe2000bf06270 */
[----:B------:R-:W-:Y:S01]  /*5c30*/  @!PT LDS RZ, [RZ] ;  /* 0x00000000fffff984 */ /* 0x000fe20000000800 */
[----:B------:R-:W-:Y:S01]  /*5c40*/  @!PT LDS RZ, [RZ] ;  /* 0x00000000fffff984 */ /* 0x000fe20000000800 */
[----:B------:R-:W-:Y:S01]  /*5c50*/  @!PT LDS RZ, [RZ] ;  /* 0x00000000fffff984 */ /* 0x000fe20000000800 */
[----:B------:R-:W-:Y:S01]  /*5c60*/  @!PT LDS RZ, [RZ] ;  /* 0x00000000fffff984 */ /* 0x000fe20000000800 */
[----:B------:R3:W-:Y:S06]  /*5c70*/  MEMBAR.ALL.CTA ;  /* 0x0000000000007992 */ /* 0x0007ec0000008000 */
[----:B---3--:R-:W3:Y:S01]  /*5c80*/  FENCE.VIEW.ASYNC.S ;  /* 0x00000000000073c6 */ /* 0x008ee20000000000 */
[----:B--2---:R-:W-:Y:S11]  /*5c90*/  LOP3.LUT P0, RZ, R6, 0x1, RZ, 0xc0, !PT ;  /* 0x0000000106ff7812 */ /* 0x004ff6000780c0ff */
[----:B------:R-:W-:Y:S02]  /*5ca0*/  @!UPT UIADD3 URZ, UPT, UPT, URZ, URZ, URZ ;  /* 0x000000fffffff290 */ /* 0x000fe4000fffe0ff */
[----:B---3--:R-:W-:Y:S01]  /*5cb0*/  VOTEU.ANY UP1, P0 ;  /* 0x0000000000ff7886 */ /* 0x008fe20000020100 */
[----:B------:R-:W-:Y:S01]  /*5cc0*/  PLOP3.LUT P0, PT, PT, PT, UP1, 0x80, 0x8 ;  /* 0x000000000008781c */ /* 0x000fe20003f0f018 */
[----:B------:R-:W-:Y:S11]  /*5cd0*/  UP2UR UR61, UPR, URZ, 0x2 ;  /* 0x00000002ff3d7883 */ /* 0x000ff60008000000 */
[----:B------:R-:W-:Y:S01]  /*5ce0*/  @!UPT UIADD3 URZ, UPT, UPT, URZ, URZ, URZ ;  /* 0x000000fffffff290 */ /* 0x000fe2000fffe0ff */
        /* <DEDUP_REMOVED lines=13> */
[----:B------:R-:W2:Y:S01]  /*5dc0*/  LDCU UR12, c[0x0][0xb20] ;  /* 0x00016400ff0c77ac */ /* 0x000ea20008000800 */
[----:B------:R-:W-:Y:S02]  /*5dd0*/  UIMAD.WIDE.U32 UR4, UR58, UR55, URZ ;  /* 0x000000373a0472a5 */ /* 0x000fe4000f8e00ff */
[----:B------:R-:W-:Y:S02]  /*5de0*/  UIMAD.WIDE.U32 UR6, UR59, UR52, URZ ;  /* 0x000000343b0672a5 */ /* 0x000fe4000f8e00ff */
[----:B------:R-:W-:Y:S02]  /*5df0*/  UISETP.NE.AND UP0, UPT, UR54, 0x1, UPT ;  /* 0x000000013600788c */ /* 0x000fe4000bf05270 */
[----:B------:R-:W-:Y:S02]  /*5e00*/  UIMAD.WIDE.U32 UR8, UR37, UR55, URZ ;  /* 0x00000037250872a5 */ /* 0x000fe4000f8e00ff */
[----:B------:R-:W-:Y:S02]  /*5e10*/  UIMAD.WIDE.U32 UR10, UR38, UR52, URZ ;  /* 0x00000034260a72a5 */ /* 0x000fe4000f8e00ff */
[----:B------:R-:W-:Y:S02]  /*5e20*/  UISETP.NE.AND UP1, UPT, UR43, 0x1, UPT ;  /* 0x000000012b00788c */ /* 0x000fe4000bf25270 */
[----:B------:R-:W-:Y:S01]  /*5e30*/  UISETP.NE.AND UP2, UPT, UR42, 0x1, UPT ;  /* 0x000000012a00788c */ /* 0x000fe2000bf45270 */
[----:B------:R-:W-:Y:S02]  /*5e40*/  UMOV UR4, UR5 ;  /* 0x0000000500047c82 */ /* 0x000fe40008000000 */
[----:B--2---:R-:W-:Y:S03]  /*5e50*/  USHF.R.U32.HI UR5, URZ, UR12, UR4 ;  /* 0x0000000cff057299 */ /* 0x004fe60008011604 */
[----:B------:R-:W-:Y:S02]  /*5e60*/  UMOV UR4, UR7 ;  /* 0x0000000700047c82 */ /* 0x000fe40008000000 */
[----:B------:R-:W-:Y:S02]  /*5e70*/  USHF.R.U32.HI UR7, URZ, UR53, UR4 ;  /* 0x00000035ff077299 */ /* 0x000fe40008011604 */
[----:B------:R-:W-:Y:S02]  /*5e80*/  USEL UR4, UR58, UR5, !UP0 ;  /* 0x000000053a047287 */ /* 0x000fe4000c000000 */
[----:B------:R-:W-:Y:S01]  /*5e90*/  USEL UR7, UR59, UR7, !UP1 ;  /* 0x000000073b077287 */ /* 0x000fe2000c800000 */
[----:B------:R-:W-:Y:S01]  /*5ea0*/  UMOV UR5, UR9 ;  /* 0x0000000900057c82 */ /* 0x000fe20008000000 */
[----:B------:R-:W-:Y:S02]  /*5eb0*/  UIMAD.WIDE.U32 UR8, UR4, UR40, URZ ;  /* 0x00000028040872a5 */ /* 0x000fe4000f8e00ff */
[----:B------:R-:W-:Y:S03]  /*5ec0*/  USHF.R.U32.HI UR6, URZ, UR12, UR5 ;  /* 0x0000000cff067299 */ /* 0x000fe60008011605 */
[----:B------:R-:W-:Y:S01]  /*5ed0*/  UMOV UR5, UR11 ;  /* 0x0000000b00057c82 */ /* 0x000fe20008000000 */
[----:B------:R-:W-:Y:S02]  /*5ee0*/  UIMAD.WIDE.U32 UR10, UR7, UR40, URZ ;  /* 0x00000028070a72a5 */ /* 0x000fe4000f8e00ff */
[----:B------:R-:W-:Y:S02]  /*5ef0*/  USHF.R.U32.HI UR12, URZ, UR53, UR5 ;  /* 0x00000035ff0c7299 */ /* 0x000fe40008011605 */
[----:B------:R-:W-:Y:S01]  /*5f00*/  USEL UR6, UR37, UR6, !UP0 ;  /* 0x0000000625067287 */ /* 0x000fe2000c000000 */
[----:B------:R-:W-:Y:S02]  /*5f10*/  UMOV UR5, UR9 ;  /* 0x0000000900057c82 */ /* 0x000fe40008000000 */
[----:B------:R-:W-:Y:S01]  /*5f20*/  UMOV UR10, UR11 ;  /* 0x0000000b000a7c82 */ /* 0x000fe20008000000 */
[----:B------:R-:W-:Y:S02]  /*5f30*/  @UP2 USHF.R.U32.HI UR4, URZ, UR41, UR5 ;  /* 0x00000029ff042299 */ /* 0x000fe40008011605 */
[----:B------:R-:W-:Y:S02]  /*5f40*/  @UP2 USHF.R.U32.HI UR7, URZ, UR41, UR10 ;  /* 0x00000029ff072299 */ /* 0x000fe4000801160a */
[----:B------:R-:W-:Y:S02]  /*5f50*/  UIMAD UR4, UR42, UR4, URZ ;  /* 0x000000042a0472a4 */ /* 0x000fe4000f8e02ff */
[----:B------:R-:W-:Y:S02]  /*5f60*/  UIMAD.WIDE.U32 UR10, UR6, UR40, URZ ;  /* 0x00000028060a72a5 */ /* 0x000fe4000f8e00ff */
[----:B------:R-:W-:Y:S02]  /*5f70*/  USEL UR5, UR38, UR12, !UP1 ;  /* 0x0000000c26057287 */ /* 0x000fe4000c800000 */
[----:B------:R-:W-:Y:S02]  /*5f80*/  UIMAD UR8, UR42, UR7, URZ ;  /* 0x000000072a0872a4 */ /* 0x000fe4000f8e02ff */
[----:B------:R-:W-:Y:S03]  /*5f90*/  UISETP.GE.AND UP0, UPT, UR6, UR4, UPT ;  /* 0x000000040600728c */ /* 0x000fe6000bf06270 */
[----:B------:R-:W-:Y:S01]  /*5fa0*/  UMOV UR4, UR11 ;  /* 0x0000000b00047c82 */ /* 0x000fe20008000000 */
[----:B------:R-:W-:Y:S02]  /*5fb0*/  UISETP.GE.OR UP0, UPT, UR5, UR8, UP0 ;  /* 0x000000080500728c */ /* 0x000fe40008706670 */
[----:B------:R-:W-:Y:S02]  /*5fc0*/  USHF.R.U32.HI UR4, URZ, UR41, UR4 ;  /* 0x00000029ff047299 */ /* 0x000fe40008011604 */
[----:B------:R-:W-:Y:S02]  /*5fd0*/  UIMAD.WIDE.U32 UR8, UR5, UR40, URZ ;  /* 0x00000028050872a5 */ /* 0x000fe4000f8e00ff */
[----:B------:R-:W-:Y:S02]  /*5fe0*/  USEL UR11, UR6, UR4, !UP2 ;  /* 0x00000004060b7287 */ /* 0x000fe4000d000000 */
[----:B------:R-:W-:Y:S02]  /*5ff0*/  UIADD3 UR8, UPT, UPT, -UR5, URZ, URZ ;  /* 0x000000ff05087290 */ /* 0x000fe4000fffe1ff */
[----:B------:R-:W-:Y:S01]  /*6000*/  UIADD3 UR10, UPT, UPT, -UR11, URZ, URZ ;  /* 0x000000ff0b0a7290 */ /* 0x000fe2000fffe1ff */
[----:B------:R-:W-:Y:S01]  /*6010*/  @!UP0 UMOV UR4, UR9 ;  /* 0x0000000900048c82 */ /* 0x000fe20008000000 */
[----:B------:R-:W-:Y:S02]  /*6020*/  UIADD3 UR9, UPT, UPT, -UR6, URZ, URZ ;  /* 0x000000ff06097290 */ /* 0x000fe4000fffe1ff */
[----:B------:R-:W-:Y:S02]  /*6030*/  @!UP0 USHF.R.U32.HI UR4, URZ, UR41, UR4 ;  /* 0x00000029ff048299 */ /* 0x000fe40008011604 */
[----:B------:R-:W-:Y:S02]  /*6040*/  UIMAD UR10, UR42, UR10, UR6 ;  /* 0x0000000a2a0a72a4 */ /* 0x000fe4000f8e0206 */
[----:B------:R-:W-:Y:S04]  /*6050*/  @!UP0 USEL UR4, UR5, UR4, !UP2 ;  /* 0x0000000405048287 */ /* 0x000fe8000d000000 */
[----:B------:R-:W-:Y:S02]  /*6060*/  @!UP0 UIMAD UR10, UR7, UR10, UR4 ;  /* 0x0000000a070a82a4 */ /* 0x000fe4000f8e0204 */
[----:B------:R-:W-:Y:S02]  /*6070*/  @!UP0 UIADD3 UR11, UPT, UPT, UR11, -UR4, URZ ;  /* 0x800000040b0b8290 */ /* 0x000fe4000fffe0ff */
[----:B------:R-:W-:Y:S02]  /*6080*/  UIMAD UR7, UR43, UR8, UR38 ;  /* 0x000000082b0772a4 */ /* 0x000fe4000f8e0226 */
[----:B------:R-:W-:Y:S02]  /*6090*/  @!UP0 UIMAD UR6, UR11, UR42, UR5 ;  /* 0x0000002a0b0682a4 */ /* 0x000fe4000f8e0205 */
[----:B------:R-:W-:Y:S01]  /*60a0*/  UIMAD UR4, UR54, UR9, UR37 ;  /* 0x00000009360472a4 */ /* 0x000fe2000f8e0225 */
[----:B------:R-:W-:Y:S02]  /*60b0*/  @!UP0 UMOV UR5, UR10 ;  /* 0x0000000a00058c82 */ /* 0x000fe40008000000 */
[----:B------:R-:W-:Y:S02]  /*60c0*/  UIMAD UR38, UR5, UR43, UR7 ;  /* 0x0000002b052672a4 */ /* 0x000fe4000f8e0207 */
[----:B------:R-:W-:Y:S11]  /*60d0*/  UIMAD UR37, UR6, UR54, UR4 ;  /* 0x00000036062572a4 */ /* 0x000ff6000f8e0204 */
[----:B------:R-:W-:Y:S01]  /*60e0*/  @!UPT UIADD3 URZ, UPT, UPT, URZ, URZ, URZ ;  /* 0x000000fffffff290 */ /* 0x000fe2000fffe0ff */
.L_x_105:
[----:B------:R-:W-:Y:S01]  /*60f0*/  UISETP.NE.AND UP0, UPT, UR39, 0x1, UPT ;  /* 0x000000012700788c */ /* 0x000fe2000bf05270 */
[----:B------:R-:W-:Y:S01]  /*6100*/  LOP3.LUT P0, RZ, R50, 0x1b0, RZ, 0xc0, !PT ;  /* 0x000001b032ff7812 */ /* 0x000fe2000780c0ff */
[----:B------:R-:W-:Y:S01]  /*6110*/  USHF.L.U32 UR50, UR30, 0x6, URZ ;  /* 0x000000061e327899 */ /* 0x000fe200080006ff */
[----:B------:R-:W-:Y:S01]  /*6120*/  BSSY.RECONVERGENT B6, `(.L_x_106) ;  /* 0x0000034000067945 */ /* 0x000fe20003800200 */
[----:B------:R-:W-:Y:S01]  /*6130*/  USHF.L.U32 UR49, UR31, 0x7, URZ ;  /* 0x000000071f317899 */ /* 0x000fe200080006ff */
[----:B------:R-:W-:Y:S06]  /*6140*/  IADD3 R52, PT, PT, R52, 0x1, RZ ;  /* 0x0000000134347810 */ /* 0x000fec0007ffe0ff */
[----:B------:R-:W2:Y:S01]  /*6150*/  @!UP0 LDCU.128 UR12, c[0x0][0xb10] ;  /* 0x00016200ff0c87ac */ /* 0x000ea20008000c00 */
[----:B------:R-:W3:Y:S01]  /*6160*/  @!UP0 LDCU UR5, c[0x0][0xb0c] ;  /* 0x00016180ff0587ac */ /* 0x000ee20008000800 */
[----:B------:R-:W4:Y:S01]  /*6170*/  @!UP0 LDCU UR10, c[0x0][0xb20] ;  /* 0x00016400ff0a87ac */ /* 0x000f220008000800 */
[----:B--2---:R-:W-:Y:S02]  /*6180*/  UIMAD.WIDE.U32 UR8, UR38, UR12, URZ ;  /* 0x0000000c260872a5 */ /* 0x004fe4000f8e00ff */
[----:B------:R-:W-:Y:S02]  /*6190*/  UIMAD.WIDE.U32 UR6, UR37, UR15, URZ ;  /* 0x0000000f250672a5 */ /* 0x000fe4000f8e00ff */
[----:B------:R-:W-:Y:S03]  /*61a0*/  @!UP0 UISETP.NE.AND UP1, UPT, UR14, 0x1, UPT ;  /* 0x000000010e00888c */ /* 0x000fe6000bf25270 */
[----:B------:R-:W-:Y:S01]  /*61b0*/  @!UP0 UMOV UR4, UR9 ;  /* 0x0000000900048c82 */ /* 0x000fe20008000000 */
[----:B---3--:R-:W-:Y:S02]  /*61c0*/  @!UP0 UISETP.NE.AND UP2, UPT, UR5, 0x1, UPT ;  /* 0x000000010500888c */ /* 0x008fe4000bf45270 */
[----:B------:R-:W-:Y:S01]  /*61d0*/  @!UP0 USHF.R.U32.HI UR4, URZ, UR13, UR4 ;  /* 0x0000000dff048299 */ /* 0x000fe20008011604 */
[----:B------:R-:W-:Y:S02]  /*61e0*/  @!UP0 UMOV UR6, UR7 ;  /* 0x0000000700068c82 */ /* 0x000fe40008000000 */
[----:B----4-:R-:W-:Y:S02]  /*61f0*/  @!UP0 USHF.R.U32.HI UR6, URZ, UR10, UR6 ;  /* 0x0000000aff068299 */ /* 0x010fe40008011606 */
[----:B------:R-:W-:Y:S02]  /*6200*/  @!UP0 USEL UR7, UR38, UR4, !UP2 ;  /* 0x0000000426078287 */ /* 0x000fe4000d000000 */
[----:B------:R-:W-:Y:S04]  /*6210*/  @!UP0 USEL UR6, UR37, UR6, !UP1 ;  /* 0x0000000625068287 */ /* 0x000fe8000c800000 */
[----:B------:R-:W-:Y:S02]  /*6220*/  @!UP0 UIADD3 UR4, UPT, UPT, -UR7, UR6, URZ ;  /* 0x0000000607048290 */ /* 0x000fe4000fffe1ff */
[----:B------:R-:W-:Y:S02]  /*6230*/  @!UP0 UIADD3 UR6, UPT, UPT, UR7, -UR6, URZ ;  /* 0x8000000607068290 */ /* 0x000fe4000fffe0ff */
[----:B------:R-:W-:Y:S02]  /*6240*/  @!UP0 UIMAD UR38, UR4, UR5, UR38 ;  /* 0x00000005042682a4 */ /* 0x000fe4000f8e0226 */
[----:B------:R-:W-:Y:S01]  /*6250*/  @!UP0 UIMAD UR37, UR6, UR14, UR37 ;  /* 0x0000000e062582a4 */ /* 0x000fe2000f8e0225 */
[----:B------:R-:W-:Y:S11]  /*6260*/  @!P0 BRA `(.L_x_107) ;  /* 0x00000000007c8947 */ /* 0x000ff60003800000 */
[----:B------:R-:W2:Y:S01]  /*6270*/  LDCU.64 UR8, c[0x4][0x80] ;  /* 0x01001000ff0877ac */ /* 0x000ea20008000a00 */
[----:B------:R-:W-:Y:S01]  /*6280*/  MOV R2, 0x0 ;  /* 0x0000000000027802 */ /* 0x000fe20000000f00 */
[----:B------:R-:W-:Y:S02]  /*6290*/  HFMA2 R12, -RZ, RZ, 0, 5.9604644775390625e-08 ;  /* 0x00000001ff0c7431 */ /* 0x000fe400000001ff */
[----:B------:R-:W-:Y:S01]  /*62a0*/  IMAD.MOV.U32 R8, RZ, RZ, 0x70 ;  /* 0x00000070ff087424 */ /* 0x000fe200078e00ff */
[----:B------:R3:W4:Y:S01]  /*62b0*/  LDC.64 R14, c[0x4][R2] ;  /* 0x01000000020e7b82 */ /* 0x0007220000000a00 */
[----:B------:R-:W1:Y:S01]  /*62c0*/  LDCU.64 UR6, c[0x4][0x88] ;  /* 0x01001100ff0677ac */ /* 0x000e620008000a00 */
[----:B------:R-:W-:Y:S01]  /*62d0*/  IMAD.MOV.U32 R13, RZ, RZ, RZ ;  /* 0x000000ffff0d7224 */ /* 0x000fe200078e00ff */
[----:B------:R-:W1:Y:S01]  /*62e0*/  LDCU.64 UR4, c[0x4][0x8] ;  /* 0x01000100ff0477ac */ /* 0x000e620008000a00 */
[----:B--2---:R-:W-:Y:S01]  /*62f0*/  MOV R5, UR9 ;  /* 0x0000000900057c02 */ /* 0x004fe20008000f00 */
[----:B------:R-:W-:Y:S01]  /*6300*/  IMAD.U32 R4, RZ, RZ, UR8 ;  /* 0x00000008ff047e24 */ /* 0x000fe2000f8e00ff */
[----:B-1----:R-:W-:Y:S01]  /*6310*/  MOV R7, UR7 ;  /* 0x0000000700077c02 */ /* 0x002fe20008000f00 */
[----:B------:R-:W-:Y:S01]  /*6320*/  IMAD.U32 R6, RZ, RZ, UR6 ;  /* 0x00000006ff067e24 */ /* 0x000fe2000f8e00ff */
[----:B------:R-:W-:Y:S01]  /*6330*/  MOV R11, UR5 ;  /* 0x00000005000b7c02 */ /* 0x000fe20008000f00 */
[----:B------:R-:W-:Y:S02]  /*6340*/  IMAD.U32 R10, RZ, RZ, UR4 ;  /* 0x00000004ff0a7e24 */ /* 0x000fe4000f8e00ff */
[----:B------:R-:W-:Y:S07]  /*6350*/  LEPC R20, `(.L_x_108) ;  /* 0x000000001014794e */ /* 0x000fee0000000000 */
[----:B---345:R-:W-:Y:S05]  /*6360*/  CALL.ABS.NOINC R14 ;  /* 0x000000000e007343 */ /* 0x038fea0003c00000 */
.L_x_108:
[----:B------:R-:W1:Y:S01]  /*6370*/  LDCU.64 UR8, c[0x4][0x80] ;  /* 0x01001000ff0877ac */ /* 0x000e620008000a00 */
[----:B------:R-:W2:Y:S01]  /*6380*/  LDC.64 R2, c[0x4][R2] ;  /* 0x0100000002027b82 */ /* 0x000ea20000000a00 */
[----:B------:R-:W-:Y:S02]  /*6390*/  HFMA2 R12, -RZ, RZ, 0, 5.9604644775390625e-08 ;  /* 0x00000001ff0c7431 */ /* 0x000fe400000001ff */
[----:B------:R-:W-:Y:S02]  /*63a0*/  IMAD.MOV.U32 R8, RZ, RZ, 0x70 ;  /* 0x00000070ff087424 */ /* 0x000fe400078e00ff */
[----:B------:R-:W-:Y:S01]  /*63b0*/  IMAD.MOV.U32 R13, RZ, RZ, RZ ;  /* 0x000000ffff0d7224 */ /* 0x000fe200078e00ff */
[----:B------:R-:W3:Y:S01]  /*63c0*/  LDCU.64 UR6, c[0x4][0x88] ;  /* 0x01001100ff0677ac */ /* 0x000ee20008000a00 */
[----:B------:R-:W4:Y:S01]  /*63d0*/  LDCU.64 UR4, c[0x4][0x8] ;  /* 0x01000100ff0477ac */ /* 0x000f220008000a00 */
[----:B-1----:R-:W-:Y:S02]  /*63e0*/  MOV R4, UR8 ;  /* 0x0000000800047c02 */ /* 0x002fe40008000f00 */
[----:B------:R-:W-:Y:S02]  /*63f0*/  MOV R5, UR9 ;  /* 0x0000000900057c02 */ /* 0x000fe40008000f00 */
[----:B---3--:R-:W-:Y:S01]  /*6400*/  MOV R7, UR7 ;  /* 0x0000000700077c02 */ /* 0x008fe20008000f00 */
[----:B------:R-:W-:Y:S01]  /*6410*/  IMAD.U32 R6, RZ, RZ, UR6 ;  /* 0x00000006ff067e24 */ /* 0x000fe2000f8e00ff */
[----:B----4-:R-:W-:Y:S01]  /*6420*/  MOV R11, UR5 ;  /* 0x00000005000b7c02 */ /* 0x010fe20008000f00 */
[----:B------:R-:W-:Y:S02]  /*6430*/  IMAD.U32 R10, RZ, RZ, UR4 ;  /* 0x00000004ff0a7e24 */ /* 0x000fe4000f8e00ff */
[----:B------:R-:W-:Y:S07]  /*6440*/  LEPC R20, `(.L_x_107) ;  /* 0x000000001014794e */ /* 0x000fee0000000000 */
[----:B--2---:R-:W-:Y:S05]  /*6450*/  CALL.ABS.NOINC R2 ;  /* 0x0000000002007343 */ /* 0x004fea0003c00000 */
.L_x_107:
[----:B------:R-:W-:Y:S05]  /*6460*/  BSYNC.RECONVERGENT B6 ;  /* 0x0000000000067941 */ /* 0x000fea0003800200 */
.L_x_106:
[----:B------:R-:W-:Y:S01]  /*6470*/  R2UR UR4, R49 ;  /* 0x00000000310472ca */ /* 0x000fe200000e0000 */
[----:B------:R-:W-:Y:S01]  /*6480*/  UISETP.NE.U32.AND UP0, UPT, UR62, URZ, UPT ;  /* 0x000000ff3e00728c */ /* 0x000fe2000bf05070 */
[----:B------:R-:W-:Y:S02]  /*6490*/  ISETP.NE.U32.AND P4, PT, R42, RZ, PT ;  /* 0x000000ff2a00720c */ /* 0x000fe40003f85070 */
[----:B------:R-:W-:Y:S01]  /*64a0*/  ISETP.NE.U32.AND P2, PT, RZ, UR56, PT ;  /* 0x00000038ff007c0c */ /* 0x000fe2000bf45070 */
[----:B------:R-:W-:Y:S01]  /*64b0*/  UISETP.NE.AND.EX UP1, UPT, UR63, URZ, UPT, UP0 ;  /* 0x000000ff3f00728c */ /* 0x000fe2000bf25300 */
[----:B------:R-:W-:Y:S01]  /*64c0*/  ISETP.NE.AND.EX P4, PT, R43, RZ, PT, P4 ;  /* 0x000000ff2b00720c */ /* 0x000fe20003f85340 */
[----:B------:R-:W-:Y:S01]  /*64d0*/  UPLOP3.LUT UP0, UPT, UPT, UPT, UPT, 0x40, 0x4 ;  /* 0x000000000004789c */ /* 0x000fe20003f0e870 */
[----:B------:R-:W-:Y:S05]  /*64e0*/  ISETP.NE.AND.EX P2, PT, RZ, UR57, PT, P2 ;  /* 0x00000039ff007c0c */ /* 0x000fea000bf45320 */
[----:B------:R-:W-:Y:S06]  /*64f0*/  UISETP.NE.AND UP2, UPT, UR4, URZ, UPT ;  /* 0x000000ff0400728c */ /* 0x000fec000bf45270 */
[----:B------:R-:W-:Y:S05]  /*6500*/  PLOP3.LUT P1, PT, PT, PT, UP2, 0x80, 0x8 ;  /* 0x000000000008781c */ /* 0x000fea0003f2f028 */
[----:B------:R-:W-:Y:S06]  /*6510*/  @UP2 UPLOP3.LUT UP0, UPT, UPT, UPT, UP1, 0x80, 0x8 ;  /* 0x000000000008289c */ /* 0x000fec0003f0f010 */
[----:B------:R-:W-:Y:S01]  /*6520*/  PLOP3.LUT P0, PT, PT, PT, UP0, 0x80, 0x8 ;  /* 0x000000000008781c */ /* 0x000fe20003f0f008 */
[----:B------:R-:W-:Y:S01]  /*6530*/  @!UPT UIADD3 URZ, UPT, UPT, URZ, URZ, URZ ;  /* 0x000000fffffff290 */ /* 0x000fe2000fffe0ff */
[----:B------:R-:W-:Y:S11]  /*6540*/  BRA.U !UP1, `(.L_x_109) ;  /* 0x00000001093c7547 */ /* 0x000ff6000b800000 */
[----:B------:R-:W-:Y:S01]  /*6550*/  UISETP.NE.U32.AND UP0, UPT, UR56, URZ, UPT ;  /* 0x000000ff3800728c */ /* 0x000fe2000bf05070 */
[----:B-1----:R-:W-:Y:S01]  /*6560*/  HFMA2 R0, -RZ, RZ, 0, 5.9604644775390625e-08 ;  /* 0x00000001ff007431 */ /* 0x002fe200000001ff */
[----:B------:R-:W1:Y:S01]  /*6570*/  LDCU.64 UR8, c[0x0][0x358] ;  /* 0x00006b00ff0877ac */ /* 0x000e620008000a00 */
[----:B------:R-:W-:Y:S01]  /*6580*/  IMAD.MOV.U32 R45, RZ, RZ, 0x1 ;  /* 0x00000001ff2d7424 */ /* 0x000fe200078e00ff */
[----:B------:R-:W-:Y:S06]  /*6590*/  UISETP.NE.AND.EX UP0, UPT, UR57, URZ, UPT, UP0 ;  /* 0x000000ff3900728c */ /* 0x000fec000bf05300 */
        /* <DEDUP_REMOVED lines=9> */
[----:B--23--:R-:W-:Y:S02]  /*6630*/  @!P3 IMAD.U32 R27, RZ, RZ, UR4 ;  /* 0x00000004ff1bbe24 */ /* 0x00cfe4000f8e00ff */
.L_x_109:
[----:B------:R-:W-:Y:S05]  /*6640*/  @!P4 BRA `(.L_x_110) ;  /* 0x000000000024c947 */ /* 0x000fea0003800000 */
[----:B------:R-:W-:Y:S01]  /*6650*/  ISETP.NE.U32.AND P3, PT, R40, RZ, PT ;  /* 0x000000ff2800720c */ /* 0x000fe20003f65070 */
[----:B------:R-:W2:Y:S03]  /*6660*/  LDCU.64 UR4, c[0x0][0x358] ;  /* 0x00006b00ff0477ac */ /* 0x000ea60008000a00 */
[----:B------:R-:W-:Y:S11]  /*6670*/  ISETP.NE.AND.EX P3, PT, R41, RZ, PT, P3 ;  /* 0x000000ff2900720c */ /* 0x000ff60003f65330 */
[----:B------:R-:W-:Y:S02]  /*6680*/  @!UPT UIADD3 URZ, UPT, UPT, URZ, URZ, URZ ;  /* 0x000000fffffff290 */ /* 0x000fe4000fffe0ff */
[----:B------:R-:W3:Y:S01]  /*6690*/  @P3 LDC.64 R2, c[0x0][0x8a8] ;  /* 0x00022a00ff023b82 */ /* 0x000ee20000000a00 */
[----:B-1----:R-:W-:Y:S04]  /*66a0*/  @P3 IMAD R0, R42, UR36, RZ ;  /* 0x000000242a003c24 */ /* 0x002fe8000f8e02ff */
[----:B---3--:R-:W-:Y:S05]  /*66b0*/  @P3 IMAD.WIDE R2, R0, 0x4, R2 ;  /* 0x0000000400023825 */ /* 0x008fea00078e0202 */
[----:B--2--5:R2:W5:Y:S02]  /*66c0*/  @P3 LDG.E R24, desc[UR4][R2.64] ;  /* 0x0000000402183981 */ /* 0x024564000c1e1900 */
[----:B--2---:R-:W3:Y:S02]  /*66d0*/  @!P3 LDC R24, c[0x0][0x8a0] ;  /* 0x00022800ff18bb82 */ /* 0x004ee40000000800 */
.L_x_110:
[----:B-----5:R-:W-:Y:S01]  /*66e0*/  FSETP.NEU.AND P3, PT, R27, RZ, PT ;  /* 0x000000ff1b00720b */ /* 0x020fe20003f6d000 */
[----:B------:R-:W-:Y:S01]  /*66f0*/  IMAD.SHL.U32 R62, R44, 0x2, RZ ;  /* 0x000000022c3e7824 */ /* 0x000fe200078e00ff */
[----:B------:R-:W-:Y:S01]  /*6700*/  SEL R4, RZ, 0xffffffff, P2 ;  /* 0xffffffffff047807 */ /* 0x000fe20001000000 */
[----:B------:R-:W-:Y:S01]  /*6710*/  BSSY B1, `(.L_x_111) ;  /* 0x0000036000017945 */ /* 0x000fe20003800000 */
[----:B------:R-:W-:Y:S01]  /*6720*/  @P1 LOP3.LUT P2, RZ, R45, 0xff, RZ, 0xc0, !PT ;  /* 0x000000ff2dff1812 */ /* 0x000fe2000784c0ff */
[----:B------:R-:W-:Y:S01]  /*6730*/  VIADD R60, R62, UR44 ;  /* 0x0000002c3e3c7c36 */ /* 0x000fe20008000000 */
[----:B-1----:R-:W-:Y:S01]  /*6740*/  @P1 SEL R0, RZ, 0xffffffff, P3 ;  /* 0xffffffffff001807 */ /* 0x002fe20001800000 */
[----:B------:R-:W-:Y:S01]  /*6750*/  IMAD.MOV.U32 R63, RZ, RZ, 0x1 ;  /* 0x00000001ff3f7424 */ /* 0x000fe200078e00ff */
[----:B------:R-:W-:Y:S01]  /*6760*/  LOP3.LUT R55, R55, 0x1, RZ, 0x3c, !PT ;  /* 0x0000000137377812 */ /* 0x000fe200078e3cff */
[----:B------:R-:W-:Y:S01]  /*6770*/  IMAD.MOV.U32 R61, RZ, RZ, RZ ;  /* 0x000000ffff3d7224 */ /* 0x000fe200078e00ff */
[----:B------:R-:W-:Y:S02]  /*6780*/  @P0 SEL R0, R4, R0, !P2 ;  /* 0x0000000004000207 */ /* 0x000fe40005000000 */
[----:B------:R-:W-:Y:S02]  /*6790*/  CS2R R38, SRZ ;  /* 0x0000000000267805 */ /* 0x000fe4000001ff00 */
[----:B------:R-:W-:Y:S02]  /*67a0*/  LEA R26, R22, UR44, 0x3 ;  /* 0x0000002c161a7c11 */ /* 0x000fe4000f8e18ff */
[----:B------:R-:W-:Y:S02]  /*67b0*/  CS2R R36, SRZ ;  /* 0x0000000000247805 */ /* 0x000fe4000001ff00 */
[----:B------:R-:W-:Y:S02]  /*67c0*/  @P1 LOP3.LUT R0, R0, 0x1, RZ, 0xc0, !PT ;  /* 0x0000000100001812 */ /* 0x000fe400078ec0ff */
[----:B------:R-:W-:Y:S02]  /*67d0*/  CS2R R30, SRZ ;  /* 0x00000000001e7805 */ /* 0x000fe4000001ff00 */
[----:B------:R-:W-:Y:S02]  /*67e0*/  SHF.L.U32 R2, R54, 0x1f, RZ ;  /* 0x0000001f36027819 */ /* 0x000fe400000006ff */
[----:B------:R-:W-:Y:S02]  /*67f0*/  CS2R R28, SRZ ;  /* 0x00000000001c7805 */ /* 0x000fe4000001ff00 */
[----:B------:R-:W-:Y:S01]  /*6800*/  ISETP.NE.U32.OR P5, PT, R0, 0x1, !P1 ;  /* 0x000000010000780c */ /* 0x000fe20004fa5470 */
[----:B------:R-:W-:Y:S01]  /*6810*/  IMAD.IADD R59, R56, 0x1, R60 ;  /* 0x00000001383b7824 */ /* 0x000fe200078e023c */
[----:B------:R-:W-:Y:S02]  /*6820*/  PLOP3.LUT P2, PT, PT, PT, UP1, 0x80, 0x8 ;  /* 0x000000000008781c */ /* 0x000fe40003f4f018 */
[----:B------:R-:W-:Y:S02]  /*6830*/  LEA.HI R25, R22, R22, RZ, 0x1 ;  /* 0x0000001616197211 */ /* 0x000fe400078f08ff */
[----:B------:R-:W-:Y:S02]  /*6840*/  LOP3.LUT P4, R51, R45, 0xff, RZ, 0xc0, !PT ;  /* 0x000000ff2d337812 */ /* 0x000fe4000788c0ff */
[----:B------:R-:W-:Y:S02]  /*6850*/  SEL R3, RZ, 0xffffffff, P3 ;  /* 0xffffffffff037807 */ /* 0x000fe40001800000 */
[----:B------:R-:W-:Y:S03]  /*6860*/  P2R R58, PR, RZ, 0x20 ;  /* 0x00000020ff3a7803 */ /* 0x000fe60000000000 */
[----:B------:R-:W-:Y:S02]  /*6870*/  @P5 SHF.L.U32 R0, R55, 0x1f, RZ ;  /* 0x0000001f37005819 */ /* 0x000fe400000006ff */
[----:B------:R-:W-:Y:S02]  /*6880*/  @P2 SEL R3, R4, R3, !P4 ;  /* 0x0000000304032207 */ /* 0x000fe40006000000 */
[----:B------:R1:W2:Y:S02]  /*6890*/  @P5 SYNCS.PHASECHK.TRANS64.TRYWAIT P1, [UR44+0x110], R0 ;  /* 0x00011000ff0055a7 */ /* 0x0002a4000802112c */
[----:B------:R-:W-:Y:S04]  /*68a0*/  LOP3.LUT R3, R3, 0x1, RZ, 0xc0, !PT ;  /* 0x0000000103037812 */ /* 0x000fe800078ec0ff */
[----:B------:R-:W-:Y:S04]  /*68b0*/  ISETP.NE.U32.AND P2, PT, R3, 0x1, PT ;  /* 0x000000010300780c */ /* 0x000fe80003f45070 */
[----:B------:R-:W-:Y:S01]  /*68c0*/  P2R R64, PR, RZ, 0x4 ;  /* 0x00000004ff407803 */ /* 0x000fe20000000000 */
[----:B------:R4:W3:Y:S01]  /*68d0*/  SYNCS.PHASECHK.TRANS64.TRYWAIT P0, [R26+URZ+0x180], R2 ;  /* 0x000180021a0075a7 */ /* 0x0008e200080011ff */
[C---:B-1----:R-:W-:Y:S01]  /*68e0*/  IMAD.SHL.U32 R0, R25.reuse, 0x40, RZ ;  /* 0x0000004019007824 */ /* 0x042fe200078e00ff */
[----:B------:R-:W-:Y:S04]  /*68f0*/  LOP3.LUT R25, R25, 0xffe, RZ, 0xc0, !PT ;  /* 0x00000ffe19197812 */ /* 0x000fe800078ec0ff */
[----:B------:R-:W-:Y:S01]  /*6900*/  LOP3.LUT R0, R0, 0xffffff80, RZ, 0xc0, !PT ;  /* 0xffffff8000007812 */ /* 0x000fe200078ec0ff */
[----:B------:R-:W-:Y:S04]  /*6910*/  IMAD.IADD R25, R22, 0x1, -R25 ;  /* 0x0000000116197824 */ /* 0x000fe800078e0a19 */
[----:B------:R-:W-:Y:S04]  /*6920*/  IMAD.IADD R0, R23, 0x1, R0 ;  /* 0x0000000117007824 */ /* 0x000fe800078e0200 */
[----:B------:R-:W-:Y:S01]  /*6930*/  IMAD R25, R25, 0x100000, R0 ;  /* 0x0010000019197824 */ /* 0x000fe200078e0200 */
[----:B--2---:R-:W-:Y:S01]  /*6940*/  @P5 SEL R63, RZ, 0x1, !P1 ;  /* 0x00000001ff3f5807 */ /* 0x004fe20004800000 */
[----:B----4-:R-:W-:Y:S06]  /*6950*/  @!P5 BRA `(.L_x_112) ;  /* 0x000000000044d947 */ /* 0x010fec0003800000 */
[----:B------:R-:W-:Y:S01]  /*6960*/  IMAD.MOV.U32 R38, RZ, RZ, RZ ;  /* 0x000000ffff267224 */ /* 0x000fe200078e00ff */
[----:B------:R-:W-:Y:S01]  /*6970*/  ISETP.NE.AND P1, PT, R63, RZ, PT ;  /* 0x000000ff3f00720c */ /* 0x000fe20003f25270 */
[----:B------:R-:W-:Y:S01]  /*6980*/  BSSY B0, `(.L_x_113) ;  /* 0x0000008000007945 */ /* 0x000fe20003800000 */
[----:B------:R-:W-:Y:S02]  /*6990*/  CS2R R30, SRZ ;  /* 0x00000000001e7805 */ /* 0x000fe4000001ff00 */
[----:B------:R-:W-:Y:S02]  /*69a0*/  CS2R R28, SRZ ;  /* 0x00000000001c7805 */ /* 0x000fe4000001ff00 */
[----:B------:R-:W-:Y:S07]  /*69b0*/  CS2R R36, SRZ ;  /* 0x0000000000247805 */ /* 0x000fee000001ff00 */
[----:B------:R-:W-:Y:S05]  /*69c0*/  @P1 BRA `(.L_x_114) ;  /* 0x00000000000c1947 */ /* 0x000fea0003800000 */
[----:B------:R-:W-:Y:S04]  /*69d0*/  SHF.L.U32 R3, R55, 0x1f, RZ ;  /* 0x0000001f37037819 */ /* 0x000fe800000006ff */
[----:B------:R-:W1:Y:S02]  /*69e0*/  SYNCS.PHASECHK.TRANS64.TRYWAIT P1, [UR44+0x110], R3 ;  /* 0x00011003ff0075a7 */ /* 0x000e64000802112c */
[----:B-1----:R-:W-:Y:S05]  /*69f0*/  @!P1 BRA `(.L_x_115) ;  /* 0x0000003000ec9947 */ /* 0x002fea0003800000 */
.L_x_114:
[----:B------:R-:W-:Y:S05]  /*6a00*/  BSYNC B0 ;  /* 0x0000000000007941 */ /* 0x000fea0003800000 */
.L_x_113:
[----:B------:R-:W-:Y:S01]  /*6a10*/  ISETP.NE.AND P1, PT, R64, RZ, PT ;  /* 0x000000ff4000720c */ /* 0x000fe20003f25270 */
[----:B------:R-:W-:Y:S11]  /*6a20*/  HFMA2 R61, -RZ, RZ, 0, 5.9604644775390625e-08 ;  /* 0x00000001ff3d7431 */ /* 0x000ff600000001ff */
[----:B------:R-:W-:Y:S01]  /*6a30*/  @!UPT UIADD3 URZ, UPT, UPT, URZ, URZ, URZ ;  /* 0x000000fffffff290 */ /* 0x000fe2000fffe0ff */
[----:B------:R-:W-:Y:S05]  /*6a40*/  @P1 WARPSYNC.ALL ;  /* 0x0000000000001948 */ /* 0x000fea0003800000 */
[----:B------:R2:W4:Y:S04]  /*6a50*/  @P1 LDSM.16.M88.4 R28, [R62+UR44+0x400] ;  /* 0x0004002c3e1c183b */ /* 0x0005280008000200 */
[----:B------:R2:W1:Y:S02]  /*6a60*/  @P1 LDSM.16.M88.4 R36, [R59+0x400] ;  /* 0x000400003b24183b */ /* 0x0004640000000200 */
.L_x_112:
[----:B------:R-:W-:Y:S05]  /*6a70*/  BSYNC B1 ;  /* 0x0000000000017941 */ /* 0x000fea0003800000 */
.L_x_111:
[----:B-1----:R-:W-:Y:S04]  /*6a80*/  SHF.R.U32.HI R0, RZ, 0x15, R25 ;  /* 0x00000015ff007819 */ /* 0x002fe80000011619 */
[----:B------:R-:W-:Y:S01]  /*6a90*/  LOP3.LUT P1, RZ, R0, 0x3, R46, 0x48, !PT ;  /* 0x0000000300ff7812 */ /* 0x000fe2000782482e */
[----:B------:R-:W-:Y:S01]  /*6aa0*/  @!UPT UIADD3 URZ, UPT, UPT, URZ, URZ, URZ ;  /* 0x000000fffffff290 */ /* 0x000fe2000fffe0ff */
[----:B---3--:R-:W-:Y:S11]  /*6ab0*/  @P0 BRA `(.L_x_116) ;  /* 0x0000000000080947 */ /* 0x008ff60003800000 */
[----:B------:R-:W1:Y:S02]  /*6ac0*/  SYNCS.PHASECHK.TRANS64.TRYWAIT P0, [R26+URZ+0x180], R2 ;  /* 0x000180021a0075a7 */ /* 0x000e6400080011ff */
[----:B-1----:R-:W-:Y:S05]  /*6ad0*/  @!P0 BRA `(.L_x_117) ;  /* 0x0000003000cc8947 */ /* 0x002fea0003800000 */
.L_x_116:
[----:B------:R-:W-:Y:S05]  /*6ae0*/  @!P1 BRA `(.L_x_118) ;  /* 0x0000000000409947 */ /* 0x000fea0003800000 */
[----:B------:R-:W3:Y:S01]  /*6af0*/  LDCU.64 UR8, c[0x4][0x70] ;  /* 0x01000e00ff0877ac */ /* 0x000ee20008000a00 */
[----:B------:R-:W-:Y:S01]  /*6b00*/  MOV R3, 0x0 ;  /* 0x0000000000037802 */ /* 0x000fe20000000f00 */
[----:B------:R-:W-:Y:S02]  /*6b10*/  HFMA2 R12, -RZ, RZ, 0, 5.9604644775390625e-08 ;  /* 0x00000001ff0c7431 */ /* 0x000fe400000001ff */
[----:B------:R-:W-:Y:S02]  /*6b20*/  IMAD.MOV.U32 R8, RZ, RZ, 0x192 ;  /* 0x00000192ff087424 */ /* 0x000fe400078e00ff */
[----:B------:R-:W-:Y:S01]  /*6b30*/  IMAD.MOV.U32 R13, RZ, RZ, RZ ;  /* 0x000000ffff0d7224 */ /* 0x000fe200078e00ff */
[----:B------:R-:W5:Y:S01]  /*6b40*/  LDCU.64 UR6, c[0x4][0x78] ;  /* 0x01000f00ff0677ac */ /* 0x000f620008000a00 */
[----:B-1----:R-:W1:Y:S01]  /*6b50*/  LDC.64 R2, c[0x4][R3] ;  /* 0x0100000003027b82 */ /* 0x002e620000000a00 */
[----:B------:R-:W2:Y:S01]  /*6b60*/  LDCU.64 UR4, c[0x4][0x10] ;  /* 0x01000200ff0477ac */ /* 0x000ea20008000a00 */
[----:B---3--:R-:W-:Y:S01]  /*6b70*/  MOV R5, UR9 ;  /* 0x0000000900057c02 */ /* 0x008fe20008000f00 */
[----:B------:R-:W-:Y:S01]  /*6b80*/  IMAD.U32 R4, RZ, RZ, UR8 ;  /* 0x00000008ff047e24 */ /* 0x000fe2000f8e00ff */
[----:B-----5:R-:W-:Y:S01]  /*6b90*/  MOV R7, UR7 ;  /* 0x0000000700077c02 */ /* 0x020fe20008000f00 */
[----:B------:R-:W-:Y:S01]  /*6ba0*/  IMAD.U32 R6, RZ, RZ, UR6 ;  /* 0x00000006ff067e24 */ /* 0x000fe2000f8e00ff */
[----:B--2---:R-:W-:Y:S01]  /*6bb0*/  MOV R11, UR5 ;  /* 0x00000005000b7c02 */ /* 0x004fe20008000f00 */
[----:B------:R-:W-:Y:S02]  /*6bc0*/  IMAD.U32 R10, RZ, RZ, UR4 ;  /* 0x00000004ff0a7e24 */ /* 0x000fe4000f8e00ff */
[----:B------:R-:W-:Y:S07]  /*6bd0*/  LEPC R20, `(.L_x_118) ;  /* 0x000000001014794e */ /* 0x000fee0000000000 */
[----:B-1--4-:R-:W-:Y:S05]  /*6be0*/  CALL.ABS.NOINC R2 ;  /* 0x0000000002007343 */ /* 0x012fea0003c00000 */
.L_x_118:
[----:B----4-:R-:W-:Y:S01]  /*6bf0*/  SHF.L.U32 R3, R28, 0x10, RZ ;  /* 0x000000101c037819 */ /* 0x010fe200000006ff */
[----:B------:R-:W-:Y:S05]  /*6c00*/  WARPSYNC.ALL ;  /* 0x0000000000007948 */ /* 0x000fea0003800000 */
[----:B------:R-:W-:Y:S01]  /*6c10*/  R2UR UR4, R25 ;  /* 0x00000000190472ca */ /* 0x000fe200000e0000 */
[----:B------:R-:W-:Y:S01]  /*6c20*/  BSSY.RECONVERGENT B0, `(.L_x_119) ;  /* 0x000004e000007945 */ /* 0x000fe20003800200 */
[C---:B------:R-:W-:Y:S02]  /*6c30*/  SHF.L.U32 R20, R29.reuse, 0x10, RZ ;  /* 0x000000101d147819 */ /* 0x040fe400000006ff */
[----:B------:R-:W-:Y:S02]  /*6c40*/  LOP3.LUT R21, R29, 0xffff0000, RZ, 0xc0, !PT ;  /* 0xffff00001d157812 */ /* 0x000fe400078ec0ff */
[----:B------:R-:W-:Y:S07]  /*6c50*/  ISETP.NE.AND P0, PT, R57, RZ, PT ;  /* 0x000000ff3900720c */ /* 0x000fee0003f05270 */
[----:B------:R-:W3:Y:S02]  /*6c60*/  LDTM.16dp256bit.x4 R4, tmem[UR4] ;  /* 0x00000004000479ee */ /* 0x000ee40008120000 */
[----:B---3--:R-:W-:Y:S01]  /*6c70*/  FMUL R0, R24, R4 ;  /* 0x0000000418007220 */ /* 0x008fe20000400000 */
[----:B------:R-:W-:Y:S01]  /*6c80*/  LOP3.LUT R4, R28, 0xffff0000, RZ, 0xc0, !PT ;  /* 0xffff00001c047812 */ /* 0x000fe200078ec0ff */
[C---:B-1----:R-:W-:Y:S01]  /*6c90*/  FMUL R2, R24.reuse, R5 ;  /* 0x0000000518027220 */ /* 0x042fe20000400000 */
[C---:B------:R-:W-:Y:S01]  /*6ca0*/  FMUL R7, R24.reuse, R7 ;  /* 0x0000000718077220 */ /* 0x040fe20000400000 */
[C---:B------:R-:W-:Y:S01]  /*6cb0*/  FFMA R0, R27.reuse, R3, R0 ;  /* 0x000000031b007223 */ /* 0x040fe20000000000 */
[C---:B------:R-:W-:Y:S01]  /*6cc0*/  FMUL R3, R24.reuse, R6 ;  /* 0x0000000618037220 */ /* 0x040fe20000400000 */
[C---:B------:R-:W-:Y:S01]  /*6cd0*/  FFMA R2, R27.reuse, R4, R2 ;  /* 0x000000041b027223 */ /* 0x040fe20000000002 */
[C---:B------:R-:W-:Y:S01]  /*6ce0*/  FMUL R4, R24.reuse, R8 ;  /* 0x0000000818047220 */ /* 0x040fe20000400000 */
[C---:B------:R-:W-:Y:S01]  /*6cf0*/  FMUL R8, R24.reuse, R12 ;  /* 0x0000000c18087220 */ /* 0x040fe20000400000 */
[----:B------:R-:W-:Y:S01]  /*6d00*/  FMUL R12, R24, R16 ;  /* 0x00000010180c7220 */ /* 0x000fe20000400000 */
[----:B------:R-:W-:Y:S01]  /*6d10*/  SHF.L.U32 R16, R30, 0x10, RZ ;  /* 0x000000101e107819 */ /* 0x000fe200000006ff */
[C---:B------:R-:W-:Y:S01]  /*6d20*/  FFMA R3, R27.reuse, R20, R3 ;  /* 0x000000141b037223 */ /* 0x040fe20000000003 */
[----:B------:R-:W-:Y:S01]  /*6d30*/  F2FP.BF16.F32.PACK_AB R32, R2, R0 ;  /* 0x000000000220723e */ /* 0x000fe200000010ff */
[C---:B------:R-:W-:Y:S01]  /*6d40*/  FFMA R7, R27.reuse, R21, R7 ;  /* 0x000000151b077223 */ /* 0x040fe20000000007 */
[----:B------:R-:W-:Y:S01]  /*6d50*/  LOP3.LUT R0, R30, 0xffff0000, RZ, 0xc0, !PT ;  /* 0xffff00001e007812 */ /* 0x000fe200078ec0ff */
[----:B------:R-:W-:Y:S01]  /*6d60*/  FFMA R4, R27, R16, R4 ;  /* 0x000000101b047223 */ /* 0x000fe20000000004 */
[C---:B------:R-:W-:Y:S01]  /*6d70*/  SHF.L.U32 R2, R31.reuse, 0x10, RZ ;  /* 0x000000101f027819 */ /* 0x040fe200000006ff */
[C---:B------:R-:W-:Y:S01]  /*6d80*/  FMUL R5, R24.reuse, R9 ;  /* 0x0000000918057220 */ /* 0x040fe20000400000 */
[----:B------:R-:W-:Y:S01]  /*6d90*/  LOP3.LUT R16, R31, 0xffff0000, RZ, 0xc0, !PT ;  /* 0xffff00001f107812 */ /* 0x000fe200078ec0ff */
[----:B------:R-:W-:Y:S01]  /*6da0*/  FMUL R6, R24, R10 ;  /* 0x0000000a18067220 */ /* 0x000fe20000400000 */
[----:B------:R-:W-:Y:S01]  /*6db0*/  F2FP.BF16.F32.PACK_AB R33, R7, R3 ;  /* 0x000000030721723e */ /* 0x000fe200000010ff */
[C---:B------:R-:W-:Y:S01]  /*6dc0*/  FFMA R5, R27.reuse, R0, R5 ;  /* 0x000000001b057223 */ /* 0x040fe20000000005 */
[C---:B------:R-:W-:Y:S01]  /*6dd0*/  SHF.L.U32 R0, R36.reuse, 0x10, RZ ;  /* 0x0000001024007819 */ /* 0x040fe200000006ff */
[----:B------:R-:W-:Y:S01]  /*6de0*/  FFMA R6, R27, R2, R6 ;  /* 0x000000021b067223 */ /* 0x000fe20000000006 */
[----:B------:R-:W-:Y:S01]  /*6df0*/  LOP3.LUT R2, R36, 0xffff0000, RZ, 0xc0, !PT ;  /* 0xffff000024027812 */ /* 0x000fe200078ec0ff */
[C---:B------:R-:W-:Y:S01]  /*6e00*/  FMUL R11, R24.reuse, R11 ;  /* 0x0000000b180b7220 */ /* 0x040fe20000400000 */
[----:B------:R-:W-:Y:S01]  /*6e10*/  SHF.L.U32 R3, R37, 0x10, RZ ;  /* 0x0000001025037819 */ /* 0x000fe200000006ff */
[C---:B------:R-:W-:Y:S01]  /*6e20*/  FMUL R9, R24.reuse, R13 ;  /* 0x0000000d18097220 */ /* 0x040fe20000400000 */
[----:B------:R-:W-:Y:S01]  /*6e30*/  F2FP.BF16.F32.PACK_AB R34, R5, R4 ;  /* 0x000000040522723e */ /* 0x000fe200000010ff */
[C---:B------:R-:W-:Y:S01]  /*6e40*/  FMUL R10, R24.reuse, R14 ;  /* 0x0000000e180a7220 */ /* 0x040fe20000400000 */
[C---:B------:R-:W-:Y:S01]  /*6e50*/  FFMA R11, R27.reuse, R16, R11 ;  /* 0x000000101b0b7223 */ /* 0x040fe2000000000b */
[C---:B------:R-:W-:Y:S01]  /*6e60*/  FFMA R8, R27.reuse, R0, R8 ;  /* 0x000000001b087223 */ /* 0x040fe20000000008 */
[----:B------:R-:W-:Y:S01]  /*6e70*/  FFMA R9, R27, R2, R9 ;  /* 0x000000021b097223 */ /* 0x000fe20000000009 */
[----:B------:R-:W-:Y:S01]  /*6e80*/  LOP3.LUT R0, R37, 0xffff0000, RZ, 0xc0, !PT ;  /* 0xffff000025007812 */ /* 0x000fe200078ec0ff */
[----:B------:R-:W-:Y:S01]  /*6e90*/  FFMA R10, R27, R3, R10 ;  /* 0x000000031b0a7223 */ /* 0x000fe2000000000a */
[----:B------:R-:W-:Y:S01]  /*6ea0*/  FMUL R15, R24, R15 ;  /* 0x0000000f180f7220 */ /* 0x000fe20000400000 */
[----:B------:R-:W-:Y:S01]  /*6eb0*/  SHF.L.U32 R2, R38, 0x10, RZ ;  /* 0x0000001026027819 */ /* 0x000fe200000006ff */
[----:B------:R-:W-:Y:S01]  /*6ec0*/  FMUL R13, R24, R17 ;  /* 0x00000011180d7220 */ /* 0x000fe20000400000 */
[----:B------:R-:W-:Y:S01]  /*6ed0*/  LOP3.LUT R3, R38, 0xffff0000, RZ, 0xc0, !PT ;  /* 0xffff000026037812 */ /* 0x000fe200078ec0ff */
[C---:B------:R-:W-:Y:S01]  /*6ee0*/  FMUL R14, R24.reuse, R18 ;  /* 0x00000012180e7220 */ /* 0x040fe20000400000 */
[----:B------:R-:W-:Y:S01]  /*6ef0*/  SHF.L.U32 R4, R39, 0x10, RZ ;  /* 0x0000001027047819 */ /* 0x000fe200000006ff */
[----:B------:R-:W-:Y:S01]  /*6f00*/  FFMA R15, R27, R0, R15 ;  /* 0x000000001b0f7223 */ /* 0x000fe2000000000f */
[----:B------:R-:W-:Y:S01]  /*6f10*/  LOP3.LUT R5, R39, 0xffff0000, RZ, 0xc0, !PT ;  /* 0xffff000027057812 */ /* 0x000fe200078ec0ff */
[----:B------:R-:W-:Y:S01]  /*6f20*/  FMUL R19, R24, R19 ;  /* 0x0000001318137220 */ /* 0x000fe20000400000 */
[C---:B------:R-:W-:Y:S01]  /*6f30*/  FFMA R12, R27.reuse, R2, R12 ;  /* 0x000000021b0c7223 */ /* 0x040fe2000000000c */
[C---:B------:R-:W-:Y:S01]  /*6f40*/  FFMA R13, R27.reuse, R3, R13 ;  /* 0x000000031b0d7223 */ /* 0x040fe2000000000d */
[C---:B------:R-:W-:Y:S01]  /*6f50*/  FFMA R14, R27.reuse, R4, R14 ;  /* 0x000000041b0e7223 */ /* 0x040fe2000000000e */
[----:B------:R-:W-:Y:S01]  /*6f60*/  FFMA R19, R27, R5, R19 ;  /* 0x000000051b137223 */ /* 0x000fe20000000013 */
[----:B------:R-:W-:Y:S02]  /*6f70*/  F2FP.BF16.F32.PACK_AB R35, R11, R6 ;  /* 0x000000060b23723e */ /* 0x000fe400000010ff */
[----:B------:R-:W-:Y:S02]  /*6f80*/  F2FP.BF16.F32.PACK_AB R8, R9, R8 ;  /* 0x000000080908723e */ /* 0x000fe400000010ff */
[----:B------:R-:W-:Y:S01]  /*6f90*/  F2FP.BF16.F32.PACK_AB R9, R15, R10 ;  /* 0x0000000a0f09723e */ /* 0x000fe200000010ff */
[----:B------:R1:W-:Y:S01]  /*6fa0*/  STSM.16.M88.4 [R60+0x400], R32 ;  /* 0x000400203c007844 */ /* 0x0003e20000000200 */
[----:B------:R-:W-:Y:S02]  /*6fb0*/  F2FP.BF16.F32.PACK_AB R10, R13, R12 ;  /* 0x0000000c0d0a723e */ /* 0x000fe400000010ff */
[----:B------:R-:W-:Y:S05]  /*6fc0*/  F2FP.BF16.F32.PACK_AB R11, R19, R14 ;  /* 0x0000000e130b723e */ /* 0x000fea00000010ff */
[----:B------:R1:W-:Y:S01]  /*6fd0*/  STSM.16.M88.4 [R59+0x400], R8 ;  /* 0x000400083b007844 */ /* 0x0003e20000000200 */
[----:B------:R-:W-:Y:S01]  /*6fe0*/  @!PT LDS RZ, [RZ] ;  /* 0x00000000fffff984 */ /* 0x000fe20000000800 */
[----:B------:R-:W-:Y:S01]  /*6ff0*/  @!PT LDS RZ, [RZ] ;  /* 0x00000000fffff984 */ /* 0x000fe20000000800 */
[----:B------:R-:W-:Y:S01]  /*7000*/  @!PT LDS RZ, [RZ] ;  /* 0x00000000fffff984 */ /* 0x000fe20000000800 */
[----:B------:R-:W-:Y:S01]  /*7010*/  @!PT LDS RZ, [RZ] ;  /* 0x00000000fffff984 */ /* 0x000fe20000000800 */
[----:B------:R3:W-:Y:S07]  /*7020*/  MEMBAR.ALL.CTA ;  /* 0x0000000000007992 */ /* 0x0007ee0000008000 */
[----:B---3--:R-:W3:Y:S02]  /*7030*/  FENCE.VIEW.ASYNC.S ;  /* 0x00000000000073c6 */ /* 0x008ee40000000000 */
[----:B---3--:R-:W-:Y:S06]  /*7040*/  BAR.SYNC.DEFER_BLOCKING 0x1, 0x80 ;  /* 0x0042000000007b1d */ /* 0x008fec0000010000 */
[----:B------:R-:W-:Y:S05]  /*7050*/  @P0 BRA `(.L_x_120) ;  /* 0x0000000000280947 */ /* 0x000fea0003800000 */
[----:B------:R-:W3:Y:S01]  /*7060*/  LDCU.64 UR6, c[0x0][0x348] ;  /* 0x00006900ff0677ac */ /* 0x000ee20008000a00 */
[----:B------:R-:W-:Y:S01]  /*7070*/  UIADD3 UR4, UPT, UPT, UR44, 0x400, URZ ;  /* 0x000004002c047890 */ /* 0x000fe2000fffe0ff */
[----:B------:R-:W-:Y:S05]  /*7080*/  UMOV UR51, UR36 ;  /* 0x0000002400337c82 */ /* 0x000fea0008000000 */
[----:B------:R-:W-:Y:S04]  /*7090*/  MOV R50, UR4 ;  /* 0x0000000400327c02 */ /* 0x000fe80008000f00 */
[----:B------:R-:W-:Y:S01]  /*70a0*/  R2UR UR48, R50 ;  /* 0x00000000323072ca */ /* 0x000fe200000e0000 */
[----:B---3--:R-:W-:Y:S04]  /*70b0*/  UIADD3 UR4, UP0, UPT, UR6, 0x680, URZ ;  /* 0x0000068006047890 */ /* 0x008fe8000ff1e0ff */
[----:B------:R-:W-:Y:S09]  /*70c0*/  UIADD3.X UR5, UPT, UPT, URZ, UR7, URZ, UP0, !UPT ;  /* 0x00000007ff057290 */ /* 0x000ff200087fe4ff */
[----:B------:R3:W-:Y:S01]  /*70d0*/  UTMASTG.3D [UR48], [UR4] ;  /* 0x00000030040073b5 */ /* 0x0007e20008010000 */
[----:B------:R0:W-:Y:S01]  /*70e0*/  UTMACMDFLUSH ;  /* 0x00000000000079b7 */ /* 0x0001e20000000000 */
[----:B---3--:R-:W-:Y:S04]  /*70f0*/  DEPBAR.LE SB0, 0x1 ;  /* 0x000080400000791a */ /* 0x008fe80000000000 */
.L_x_120:
[----:B------:R-:W-:Y:S05]  /*7100*/  BSYNC.RECONVERGENT B0 ;  /* 0x0000000000007941 */ /* 0x000fea0003800200 */
.L_x_119:
[----:B------:R-:W-:Y:S01]  /*7110*/  BAR.SYNC.DEFER_BLOCKING 0x1, 0x80 ;  /* 0x0042000000007b1d */ /* 0x000fe20000010000 */
[----:B------:R-:W-:Y:S01]  /*7120*/  ISETP.NE.AND P1, PT, R58, RZ, PT ;  /* 0x000000ff3a00720c */ /* 0x000fe20003f25270 */
[----:B------:R-:W-:Y:S01]  /*7130*/  UISETP.NE.AND UP0, UPT, UR47, URZ, UPT ;  /* 0x000000ff2f00728c */ /* 0x000fe2000bf05270 */
[----:B------:R-:W-:Y:S11]  /*7140*/  LEA R4, R61, UR44, 0x3 ;  /* 0x0000002c3d047c11 */ /* 0x000ff6000f8e18ff */
[----:B------:R-:W-:Y:S01]  /*7150*/  @P1 SHF.L.U32 R3, R55, 0x1f, RZ ;  /* 0x0000001f37031819 */ /* 0x000fe200000006ff */
[----:B------:R-:W-:Y:S06]  /*7160*/  BRA.U !UP0, `(.L_x_121) ;  /* 0x0000000108247547 */ /* 0x000fec000b800000 */
[----:B------:R-:W3:Y:S01]  /*7170*/  S2R R0, SR_CgaCtaId ;  /* 0x0000000000007919 */ /* 0x000ee20000008800 */
[----:B------:R-:W-:Y:S01]  /*7180*/  IMAD.U32 R2, RZ, RZ, UR46 ;  /* 0x0000002eff027e24 */ /* 0x000fe2000f8e00ff */
[----:B------:R-:W-:Y:S04]  /*7190*/  UIADD3 UR4, UPT, UPT, UR46, 0x1, URZ ;  /* 0x000000012e047890 */ /* 0x000fe8000fffe0ff */
[----:B------:R-:W-:Y:S01]  /*71a0*/  @P1 LEA R2, R2, UR44, 0x3 ;  /* 0x0000002c02021c11 */ /* 0x000fe2000f8e18ff */
[----:B------:R-:W-:Y:S04]  /*71b0*/  UISETP.NE.AND UP0, UPT, UR4, 0x4, UPT ;  /* 0x000000040400788c */ /* 0x000fe8000bf05270 */
[----:B------:R-:W-:Y:S01]  /*71c0*/  @P1 VIADD R2, R2, 0x130 ;  /* 0x0000013002021836 */ /* 0x000fe20000000000 */
[----:B------:R-:W-:Y:S04]  /*71d0*/  USEL UR46, UR4, URZ, UP0 ;  /* 0x000000ff042e7287 */ /* 0x000fe80008000000 */
[----:B---3--:R-:W-:Y:S04]  /*71e0*/  @P1 PRMT R0, R0, 0x654, R2 ;  /* 0x0000065400001816 */ /* 0x008fe80000000002 */
[----:B------:R3:W-:Y:S04]  /*71f0*/  @P1 SYNCS.ARRIVE.TRANS64.RED.A1T0 RZ, [R0+URZ], RZ ;  /* 0x000000ff00ff19a7 */ /* 0x0007e800081004ff */
.L_x_121:
[----:B------:R-:W4:Y:S01]  /*7200*/  @P1 SYNCS.PHASECHK.TRANS64.TRYWAIT P0, [R4+URZ+0x110], R3 ;  /* 0x00011003040015a7 */ /* 0x000f2200080011ff */
[----:B------:R-:W-:Y:S01]  /*7210*/  BSSY B1, `(.L_x_122) ;  /* 0x0000013000017945 */ /* 0x000fe20003800000 */
[----:B----4-:R-:W-:Y:S03]  /*7220*/  @P1 SEL R63, RZ, 0x1, !P0 ;  /* 0x00000001ff3f1807 */ /* 0x010fe60004000000 */
[----:B------:R-:W-:Y:S05]  /*7230*/  @!P1 BRA `(.L_x_123) ;  /* 0x0000000000409947 */ /* 0x000fea0003800000 */
[----:B------:R-:W-:Y:S01]  /*7240*/  ISETP.NE.AND P1, PT, R64, RZ, PT ;  /* 0x000000ff4000720c */ /* 0x000fe20003f25270 */
[----:B------:R-:W-:Y:S01]  /*7250*/  BSSY B0, `(.L_x_124) ;  /* 0x0000009000007945 */ /* 0x000fe20003800000 */
[----:B------:R-:W-:Y:S11]  /*7260*/  ISETP.NE.AND P0, PT, R63, RZ, PT ;  /* 0x000000ff3f00720c */ /* 0x000ff60003f05270 */
[----:B------:R-:W-:Y:S05]  /*7270*/  @P1 IMAD R3, R61, 0x1000, R62 ;  /* 0x000010003d031824 */ /* 0x000fea00078e023e */
[----:B------:R-:W-:Y:S05]  /*7280*/  @P1 IADD3 R2, PT, PT, R3, UR44, RZ ;  /* 0x0000002c03021c10 */ /* 0x000fea000fffe0ff */
[----:B------:R-:W-:Y:S01]  /*7290*/  @P1 IMAD.IADD R2, R56, 0x1, R2 ;  /* 0x0000000138021824 */ /* 0x000fe200078e0202 */
[----:B------:R-:W-:Y:S06]  /*72a0*/  @P0 BRA `(.L_x_125) ;  /* 0x00000000000c0947 */ /* 0x000fec0003800000 */
[----:B---3--:R-:W-:Y:S04]  /*72b0*/  SHF.L.U32 R0, R55, 0x1f, RZ ;  /* 0x0000001f37007819 */ /* 0x008fe800000006ff */
[----:B------:R-:W3:Y:S02]  /*72c0*/  SYNCS.PHASECHK.TRANS64.TRYWAIT P0, [R4+URZ+0x110], R0 ;  /* 0x00011000040075a7 */ /* 0x000ee400080011ff */
[----:B---3--:R-:W-:Y:S05]  /*72d0*/  @!P0 BRA `(.L_x_126) ;  /* 0x0000002800e08947 */ /* 0x008fea0003800000 */
.L_x_125:
[----:B------:R-:W-:Y:S05]  /*72e0*/  BSYNC B0 ;  /* 0x0000000000007941 */ /* 0x000fea0003800000 */
.L_x_124:
[----:B------:R-:W-:Y:S02]  /*72f0*/  ISETP.NE.AND P0, PT, R64, RZ, PT ;  /* 0x000000ff4000720c */ /* 0x000fe40003f05270 */
[----:B------:R-:W-:Y:S11]  /*7300*/  IADD3 R61, PT, PT, R61, 0x1, RZ ;  /* 0x000000013d3d7810 */ /* 0x000ff60007ffe0ff */
[----:B------:R-:W-:Y:S05]  /*7310*/  @P0 WARPSYNC.ALL ;  /* 0x0000000000000948 */ /* 0x000fea0003800000 */
[----:B------:R4:W1:Y:S04]  /*7320*/  @P0 LDSM.16.M88.4 R28, [R3+UR44+0x400] ;  /* 0x0004002c031c083b */ /* 0x0008680008000200 */
[----:B------:R4:W1:Y:S02]  /*7330*/  @P0 LDSM.16.M88.4 R36, [R2+0x400] ;  /* 0x000400000224083b */ /* 0x0008640000000200 */
.L_x_123:
[----:B------:R-:W-:Y:S05]  /*7340*/  BSYNC B1 ;  /* 0x0000000000017941 */ /* 0x000fea0003800000 */
.L_x_122:
[----:B---3--:R-:W-:Y:S05]  /*7350*/  VIADD R0, R25, 0x20 ;  /* 0x0000002019007836 */ /* 0x008fea0000000000 */
[----:B------:R-:W-:Y:S04]  /*7360*/  SHF.R.U32.HI R0, RZ, 0x15, R0 ;  /* 0x00000015ff007819 */ /* 0x000fe80000011600 */
[----:B------:R-:W-:Y:S11]  /*7370*/  LOP3.LUT P0, RZ, R0, 0x3, R46, 0x48, !PT ;  /* 0x0000000300ff7812 */ /* 0x000ff6000780482e */
[----:B------:R-:W-:Y:S02]  /*7380*/  @!UPT UIADD3 URZ, UPT, UPT, URZ, URZ, URZ ;  /* 0x000000fffffff290 */ /* 0x000fe4000fffe0ff */
[----:B------:R-:W-:Y:S05]  /*7390*/  @!P0 BRA `(.L_x_127) ;  /* 0x0000000000408947 */ /* 0x000fea0003800000 */
[----:B------:R-:W3:Y:S01]  /*73a0*/  LDCU.64 UR8, c[0x4][0x70] ;  /* 0x01000e00ff0877ac */ /* 0x000ee20008000a00 */
[----:B----4-:R-:W-:Y:S01]  /*73b0*/  MOV R3, 0x0 ;  /* 0x0000000000037802 */ /* 0x010fe20000000f00 */
[----:B------:R-:W-:Y:S02]  /*73c0*/  HFMA2 R12, -RZ, RZ, 0, 5.9604644775390625e-08 ;  /* 0x00000001ff0c7431 */ /* 0x000fe400000001ff */
[----:B-1----:R-:W-:Y:S02]  /*73d0*/  IMAD.MOV.U32 R8, RZ, RZ, 0x192 ;  /* 0x00000192ff087424 */ /* 0x002fe400078e00ff */
[----:B------:R-:W-:Y:S01]  /*73e0*/  IMAD.MOV.U32 R13, RZ, RZ, RZ ;  /* 0x000000ffff0d7224 */ /* 0x000fe200078e00ff */
[----:B------:R-:W1:Y:S01]  /*73f0*/  LDCU.64 UR6, c[0x4][0x78] ;  /* 0x01000f00ff0677ac */ /* 0x000e620008000a00 */
[----:B------:R-:W4:Y:S01]  /*7400*/  LDC.64 R2, c[0x4][R3] ;  /* 0x0100000003027b82 */ /* 0x000f220000000a00 */
[----:B------:R-:W5:Y:S01]  /*7410*/  LDCU.64 UR4, c[0x4][0x10] ;  /* 0x01000200ff0477ac */ /* 0x000f620008000a00 */
[----:B---3--:R-:W-:Y:S01]  /*7420*/  MOV R5, UR9 ;  /* 0x0000000900057c02 */ /* 0x008fe20008000f00 */
[----:B------:R-:W-:Y:S01]  /*7430*/  IMAD.U32 R4, RZ, RZ, UR8 ;  /* 0x00000008ff047e24 */ /* 0x000fe2000f8e00ff */
[----:B-1----:R-:W-:Y:S01]  /*7440*/  MOV R7, UR7 ;  /* 0x0000000700077c02 */ /* 0x002fe20008000f00 */
[----:B------:R-:W-:Y:S01]  /*7450*/  IMAD.U32 R6, RZ, RZ, UR6 ;  /* 0x00000006ff067e24 */ /* 0x000fe2000f8e00ff */
[----:B-----5:R-:W-:Y:S01]  /*7460*/  MOV R11, UR5 ;  /* 0x00000005000b7c02 */ /* 0x020fe20008000f00 */
[----:B------:R-:W-:Y:S02]  /*7470*/  IMAD.U32 R10, RZ, RZ, UR4 ;  /* 0x00000004ff0a7e24 */ /* 0x000fe4000f8e00ff */
[----:B------:R-:W-:Y:S07]  /*7480*/  LEPC R20, `(.L_x_127) ;  /* 0x000000001014794e */ /* 0x000fee0000000000 */
[----:B--2-4-:R-:W-:Y:S05]  /*7490*/  CALL.ABS.NOINC R2 ;  /* 0x0000000002007343 */ /* 0x014fea0003c00000 */
.L_x_127:
[----:B-1--4-:R-:W-:Y:S01]  /*74a0*/  SHF.L.U32 R3, R28, 0x10, RZ ;  /* 0x000000101c037819 */ /* 0x012fe200000006ff */
[----:B------:R-:W-:Y:S05]  /*74b0*/  WARPSYNC.ALL ;  /* 0x0000000000007948 */ /* 0x000fea0003800000 */
[----:B------:R-:W-:Y:S01]  /*74c0*/  R2UR UR4, R25 ;  /* 0x00000000190472ca */ /* 0x000fe200000e0000 */
[----:B------:R-:W1:Y:S01]  /*74d0*/  S2R R65, SR_CgaCtaId ;  /* 0x0000000000417919 */ /* 0x000e620000008800 */
[C---:B------:R-:W-:Y:S01]  /*74e0*/  SHF.L.U32 R20, R29.reuse, 0x10, RZ ;  /* 0x000000101d147819 */ /* 0x040fe200000006ff */
[----:B------:R-:W-:Y:S01]  /*74f0*/  BSSY.RECONVERGENT B0, `(.L_x_128) ;  /* 0x0000054000007945 */ /* 0x000fe20003800200 */
[----:B------:R-:W-:Y:S02]  /*7500*/  LOP3.LUT R21, R29, 0xffff0000, RZ, 0xc0, !PT ;  /* 0xffff00001d157812 */ /* 0x000fe400078ec0ff */
[----:B------:R-:W-:Y:S02]  /*7510*/  ISETP.NE.AND P6, PT, R58, RZ, PT ;  /* 0x000000ff3a00720c */ /* 0x000fe40003fc5270 */
[----:B------:R-:W-:Y:S05]  /*7520*/  ISETP.NE.AND P0, PT, R57, RZ, PT ;  /* 0x000000ff3900720c */ /* 0x000fea0003f05270 */
[----:B------:R-:W3:Y:S02]  /*7530*/  LDTM.16dp256bit.x4 R4, tmem[UR4+0x20] ;  /* 0x00002004000479ee */ /* 0x000ee40008120000 */
[----:B---3--:R-:W-:Y:S01]  /*7540*/  FMUL R0, R24, R4 ;  /* 0x0000000418007220 */ /* 0x008fe20000400000 */
[----:B------:R-:W-:Y:S01]  /*7550*/  LOP3.LUT R4, R28, 0xffff0000, RZ, 0xc0, !PT ;  /* 0xffff00001c047812 */ /* 0x000fe200078ec0ff */
[C---:B------:R-:W-:Y:S01]  /*7560*/  FMUL R2, R24.reuse, R5 ;  /* 0x0000000518027220 */ /* 0x040fe20000400000 */
[C---:B------:R-:W-:Y:S01]  /*7570*/  FMUL R7, R24.reuse, R7 ;  /* 0x0000000718077220 */ /* 0x040fe20000400000 */
[C---:B------:R-:W-:Y:S01]  /*7580*/  FFMA R0, R27.reuse, R3, R0 ;  /* 0x000000031b007223 */ /* 0x040fe20000000000 */
[C---:B------:R-:W-:Y:S01]  /*7590*/  FMUL R3, R24.reuse, R6 ;  /* 0x0000000618037220 */ /* 0x040fe20000400000 */
[C---:B------:R-:W-:Y:S01]  /*75a0*/  FFMA R2, R27.reuse, R4, R2 ;  /* 0x000000041b027223 */ /* 0x040fe20000000002 */
[C---:B------:R-:W-:Y:S01]  /*75b0*/  FMUL R4, R24.reuse, R8 ;  /* 0x0000000818047220 */ /* 0x040fe20000400000 */
[----:B------:R-:W-:Y:S01]  /*75c0*/  FMUL R8, R24, R12 ;  /* 0x0000000c18087220 */ /* 0x000fe20000400000 */
[C---:B------:R-:W-:Y:S01]  /*75d0*/  FFMA R3, R27.reuse, R20, R3 ;  /* 0x000000141b037223 */ /* 0x040fe20000000003 */
[----:B------:R-:W-:Y:S01]  /*75e0*/  FFMA R7, R27, R21, R7 ;  /* 0x000000151b077223 */ /* 0x000fe20000000007 */
[----:B------:R-:W-:Y:S01]  /*75f0*/  F2FP.BF16.F32.PACK_AB R32, R2, R0 ;  /* 0x000000000220723e */ /* 0x000fe200000010ff */
[----:B------:R-:W-:Y:S01]  /*7600*/  FMUL R12, R24, R16 ;  /* 0x00000010180c7220 */ /* 0x000fe20000400000 */
[----:B------:R-:W-:Y:S01]  /*7610*/  SHF.L.U32 R16, R30, 0x10, RZ ;  /* 0x000000101e107819 */ /* 0x000fe200000006ff */
[----:B------:R-:W-:Y:S01]  /*7620*/  FMUL R5, R24, R9 ;  /* 0x0000000918057220 */ /* 0x000fe20000400000 */
[----:B------:R-:W-:Y:S01]  /*7630*/  LOP3.LUT R0, R30, 0xffff0000, RZ, 0xc0, !PT ;  /* 0xffff00001e007812 */ /* 0x000fe200078ec0ff */
[C---:B------:R-:W-:Y:S01]  /*7640*/  FMUL R6, R24.reuse, R10 ;  /* 0x0000000a18067220 */ /* 0x040fe20000400000 */
[----:B------:R-:W-:Y:S01]  /*7650*/  SHF.L.U32 R2, R31, 0x10, RZ ;  /* 0x000000101f027819 */ /* 0x000fe200000006ff */
[----:B------:R-:W-:Y:S01]  /*7660*/  FFMA R4, R27, R16, R4 ;  /* 0x000000101b047223 */ /* 0x000fe20000000004 */
[----:B------:R-:W-:Y:S01]  /*7670*/  F2FP.BF16.F32.PACK_AB R33, R7, R3 ;  /* 0x000000030721723e */ /* 0x000fe200000010ff */
[----:B------:R-:W-:Y:S01]  /*7680*/  FFMA R5, R27, R0, R5 ;  /* 0x000000001b057223 */ /* 0x000fe20000000005 */
[----:B------:R-:W-:Y:S01]  /*7690*/  LOP3.LUT R3, R31, 0xffff0000, RZ, 0xc0, !PT ;  /* 0xffff00001f037812 */ /* 0x000fe200078ec0ff */
[----:B------:R-:W-:Y:S01]  /*76a0*/  FMUL R11, R24, R11 ;  /* 0x0000000b180b7220 */ /* 0x000fe20000400000 */
[C---:B------:R-:W-:Y:S01]  /*76b0*/  SHF.L.U32 R0, R36.reuse, 0x10, RZ ;  /* 0x0000001024007819 */ /* 0x040fe200000006ff */
[C---:B------:R-:W-:Y:S01]  /*76c0*/  FFMA R6, R27.reuse, R2, R6 ;  /* 0x000000021b067223 */ /* 0x040fe20000000006 */
[----:B------:R-:W-:Y:S01]  /*76d0*/  LOP3.LUT R2, R36, 0xffff0000, RZ, 0xc0, !PT ;  /* 0xffff000024027812 */ /* 0x000fe200078ec0ff */
[----:B------:R-:W-:Y:S01]  /*76e0*/  FFMA R11, R27, R3, R11 ;  /* 0x000000031b0b7223 */ /* 0x000fe2000000000b */
[----:B------:R-:W-:Y:S01]  /*76f0*/  SHF.L.U32 R3, R37, 0x10, RZ ;  /* 0x0000001025037819 */ /* 0x000fe200000006ff */
[C---:B------:R-:W-:Y:S01]  /*7700*/  FMUL R9, R24.reuse, R13 ;  /* 0x0000000d18097220 */ /* 0x040fe20000400000 */
[----:B------:R-:W-:Y:S01]  /*7710*/  F2FP.BF16.F32.PACK_AB R34, R5, R4 ;  /* 0x000000040522723e */ /* 0x000fe200000010ff */
[----:B------:R-:W-:Y:S01]  /*7720*/  FMUL R10, R24, R14 ;  /* 0x0000000e180a7220 */ /* 0x000fe20000400000 */
[----:B------:R-:W-:Y:S01]  /*7730*/  SHF.L.U32 R4, R39, 0x10, RZ ;  /* 0x0000001027047819 */ /* 0x000fe200000006ff */
[----:B------:R-:W-:Y:S01]  /*7740*/  FFMA R8, R27, R0, R8 ;  /* 0x000000001b087223 */ /* 0x000fe20000000008 */
[----:B------:R-:W-:Y:S01]  /*7750*/  LOP3.LUT R0, R37, 0xffff0000, RZ, 0xc0, !PT ;  /* 0xffff000025007812 */ /* 0x000fe200078ec0ff */
[C---:B------:R-:W-:Y:S01]  /*7760*/  FFMA R9, R27.reuse, R2, R9 ;  /* 0x000000021b097223 */ /* 0x040fe20000000009 */
[C---:B------:R-:W-:Y:S01]  /*7770*/  SHF.L.U32 R2, R38.reuse, 0x10, RZ ;  /* 0x0000001026027819 */ /* 0x040fe200000006ff */
[----:B------:R-:W-:Y:S01]  /*7780*/  FFMA R10, R27, R3, R10 ;  /* 0x000000031b0a7223 */ /* 0x000fe2000000000a */
[----:B------:R-:W-:Y:S01]  /*7790*/  LOP3.LUT R3, R38, 0xffff0000, RZ, 0xc0, !PT ;  /* 0xffff000026037812 */ /* 0x000fe200078ec0ff */
[C---:B------:R-:W-:Y:S01]  /*77a0*/  FMUL R15, R24.reuse, R15 ;  /* 0x0000000f180f7220 */ /* 0x040fe20000400000 */
[----:B------:R-:W-:Y:S01]  /*77b0*/  LOP3.LUT R5, R39, 0xffff0000, RZ, 0xc0, !PT ;  /* 0xffff000027057812 */ /* 0x000fe200078ec0ff */
[C---:B------:R-:W-:Y:S01]  /*77c0*/  FMUL R13, R24.reuse, R17 ;  /* 0x00000011180d7220 */ /* 0x040fe20000400000 */
[----:B------:R-:W-:Y:S01]  /*77d0*/  F2FP.BF16.F32.PACK_AB R35, R11, R6 ;  /* 0x000000060b23723e */ /* 0x000fe200000010ff */
[C---:B------:R-:W-:Y:S01]  /*77e0*/  FMUL R14, R24.reuse, R18 ;  /* 0x00000012180e7220 */ /* 0x040fe20000400000 */
[C---:B------:R-:W-:Y:S01]  /*77f0*/  FFMA R15, R27.reuse, R0, R15 ;  /* 0x000000001b0f7223 */ /* 0x040fe2000000000f */
[----:B------:R-:W-:Y:S01]  /*7800*/  FMUL R19, R24, R19 ;  /* 0x0000001318137220 */ /* 0x000fe20000400000 */
[----:B------:R-:W-:Y:S01]  /*7810*/  FFMA R12, R27, R2, R12 ;  /* 0x000000021b0c7223 */ /* 0x000fe2000000000c */
[----:B------:R3:W-:Y:S01]  /*7820*/  STSM.16.M88.4 [R60+0x1400], R32 ;  /* 0x001400203c007844 */ /* 0x0007e20000000200 */
[----:B------:R-:W-:Y:S01]  /*7830*/  F2FP.BF16.F32.PACK_AB R8, R9, R8 ;  /* 0x000000080908723e */ /* 0x000fe200000010ff */
[----:B------:R-:W-:Y:S01]  /*7840*/  FFMA R13, R27, R3, R13 ;  /* 0x000000031b0d7223 */ /* 0x000fe2000000000d */
[----:B------:R-:W-:Y:S01]  /*7850*/  F2FP.BF16.F32.PACK_AB R9, R15, R10 ;  /* 0x0000000a0f09723e */ /* 0x000fe200000010ff */
[C---:B------:R-:W-:Y:S01]  /*7860*/  FFMA R14, R27.reuse, R4, R14 ;  /* 0x000000041b0e7223 */ /* 0x040fe2000000000e */
[----:B------:R-:W-:Y:S01]  /*7870*/  FFMA R19, R27, R5, R19 ;  /* 0x000000051b137223 */ /* 0x000fe20000000013 */
[----:B------:R-:W-:Y:S02]  /*7880*/  MOV R0, UR46 ;  /* 0x0000002e00007c02 */ /* 0x000fe40008000f00 */
[----:B------:R-:W-:Y:S02]  /*7890*/  F2FP.BF16.F32.PACK_AB R10, R13, R12 ;  /* 0x0000000c0d0a723e */ /* 0x000fe400000010ff */
[----:B------:R-:W-:Y:S02]  /*78a0*/  F2FP.BF16.F32.PACK_AB R11, R19, R14 ;  /* 0x0000000e130b723e */ /* 0x000fe400000010ff */
[----:B------:R-:W-:Y:S02]  /*78b0*/  @P6 LEA R0, R0, UR44, 0x3 ;  /* 0x0000002c00006c11 */ /* 0x000fe4000f8e18ff */
[----:B------:R-:W-:Y:S01]  /*78c0*/  LEA R2, R61, UR44, 0x3 ;  /* 0x0000002c3d027c11 */ /* 0x000fe2000f8e18ff */
[----:B------:R3:W-:Y:S01]  /*78d0*/  STSM.16.M88.4 [R59+0x1400], R8 ;  /* 0x001400083b007844 */ /* 0x0007e20000000200 */
[----:B------:R-:W-:Y:S02]  /*78e0*/  @P6 IADD3 R0, PT, PT, R0, 0x130, RZ ;  /* 0x0000013000006810 */ /* 0x000fe40007ffe0ff */
[----:B------:R-:W-:Y:S01]  /*78f0*/  @P6 SHF.L.U32 R3, R55, 0x1f, RZ ;  /* 0x0000001f37036819 */ /* 0x000fe200000006ff */
[----:B------:R-:W-:Y:S01]  /*7900*/  @!PT LDS RZ, [RZ] ;  /* 0x00000000fffff984 */ /* 0x000fe20000000800 */
[----:B------:R-:W-:Y:S01]  /*7910*/  @!PT LDS RZ, [RZ] ;  /* 0x00000000fffff984 */ /* 0x000fe20000000800 */
[----:B------:R-:W-:Y:S01]  /*7920*/  @!PT LDS RZ, [RZ] ;  /* 0x00000000fffff984 */ /* 0x000fe20000000800 */
[----:B------:R-:W-:Y:S01]  /*7930*/  @!PT LDS RZ, [RZ] ;  /* 0x00000000fffff984 */ /* 0x000fe20000000800 */
[----:B------:R4:W-:Y:S06]  /*7940*/  MEMBAR.ALL.CTA ;  /* 0x0000000000007992 */ /* 0x0009ec0000008000 */
[----:B----4-:R-:W4:Y:S01]  /*7950*/  FENCE.VIEW.ASYNC.S ;  /* 0x00000000000073c6 */ /* 0x010f220000000000 */
[----:B-1----:R-:W-:Y:S01]  /*7960*/  @P6 PRMT R0, R65, 0x654, R0 ;  /* 0x0000065441006816 */ /* 0x002fe20000000000 */
[----:B----4-:R-:W-:Y:S06]  /*7970*/  BAR.SYNC.DEFER_BLOCKING 0x1, 0x80 ;  /* 0x0042000000007b1d */ /* 0x010fec0000010000 */
[----:B------:R-:W-:Y:S05]  /*7980*/  @P0 BRA `(.L_x_129) ;  /* 0x0000000000280947 */ /* 0x000fea0003800000 */
[----:B------:R-:W1:Y:S01]  /*7990*/  LDCU.64 UR6, c[0x0][0x348] ;  /* 0x00006900ff0677ac */ /* 0x000e620008000a00 */
[----:B------:R-:W-:Y:S02]  /*79a0*/  UIADD3 UR9, UPT, UPT, UR49, 0x20, URZ ;  /* 0x0000002031097890 */ /* 0x000fe4000fffe0ff */
[----:B------:R-:W-:Y:S01]  /*79b0*/  UIADD3 UR8, UPT, UPT, UR44, 0x1400, URZ ;  /* 0x000014002c087890 */ /* 0x000fe2000fffe0ff */
[----:B------:R-:W-:Y:S01]  /*79c0*/  UMOV UR10, UR50 ;  /* 0x00000032000a7c82 */ /* 0x000fe20008000000 */
[----:B------:R-:W-:Y:S01]  /*79d0*/  UMOV UR11, UR36 ;  /* 0x00000024000b7c82 */ /* 0x000fe20008000000 */
[----:B-1----:R-:W-:Y:S04]  /*79e0*/  UIADD3 UR4, UP0, UPT, UR6, 0x680, URZ ;  /* 0x0000068006047890 */ /* 0x002fe8000ff1e0ff */
[----:B------:R-:W-:Y:S09]  /*79f0*/  UIADD3.X UR5, UPT, UPT, URZ, UR7, URZ, UP0, !UPT ;  /* 0x00000007ff057290 */ /* 0x000ff200087fe4ff */
[----:B------:R1:W-:Y:S01]  /*7a00*/  UTMASTG.3D [UR8], [UR4] ;  /* 0x00000008040073b5 */ /* 0x0003e20008010000 */
[----:B------:R0:W-:Y:S01]  /*7a10*/  UTMACMDFLUSH ;  /* 0x00000000000079b7 */ /* 0x0001e20000000000 */
[----:B-1----:R-:W-:Y:S04]  /*7a20*/  DEPBAR.LE SB0, 0x1 ;  /* 0x000080400000791a */ /* 0x002fe80000000000 */
.L_x_129:
[----:B------:R-:W-:Y:S05]  /*7a30*/  BSYNC.RECONVERGENT B0 ;  /* 0x0000000000007941 */ /* 0x000fea0003800200 */
.L_x_128:
[----:B------:R-:W-:Y:S01]  /*7a40*/  BAR.SYNC.DEFER_BLOCKING 0x1, 0x80 ;  /* 0x0042000000007b1d */ /* 0x000fe20000010000 */
[----:B------:R-:W-:Y:S04]  /*7a50*/  UIADD3 UR4, UPT, UPT, UR46, 0x1, URZ ;  /* 0x000000012e047890 */ /* 0x000fe8000fffe0ff */
[----:B------:R-:W-:Y:S04]  /*7a60*/  UISETP.NE.AND UP0, UPT, UR4, 0x4, UPT ;  /* 0x000000040400788c */ /* 0x000fe8000bf05270 */
[----:B------:R-:W-:Y:S01]  /*7a70*/  USEL UR45, UR4, URZ, UP0 ;  /* 0x000000ff042d7287 */ /* 0x000fe20008000000 */
[----:B------:R1:W-:Y:S01]  /*7a80*/  @P6 SYNCS.ARRIVE.TRANS64.RED.A1T0 RZ, [R0+URZ], RZ ;  /* 0x000000ff00ff69a7 */ /* 0x0003e200081004ff */
[----:B------:R-:W-:Y:S01]  /*7a90*/  BSSY B1, `(.L_x_130) ;  /* 0x0000014000017945 */ /* 0x000fe20003800000 */
[----:B------:R-:W4:Y:S02]  /*7aa0*/  @P6 SYNCS.PHASECHK.TRANS64.TRYWAIT P0, [R2+URZ+0x110], R3 ;  /* 0x00011003020065a7 */ /* 0x000f2400080011ff */
[----:B----4-:R-:W-:Y:S01]  /*7ab0*/  @P6 SEL R63, RZ, 0x1, !P0 ;  /* 0x00000001ff3f6807 */ /* 0x010fe20004000000 */
[----:B-1----:R-:W-:Y:S06]  /*7ac0*/  @!P6 BRA `(.L_x_131) ;  /* 0x000000000040e947 */ /* 0x002fec0003800000 */
[----:B------:R-:W-:Y:S01]  /*7ad0*/  ISETP.NE.AND P1, PT, R64, RZ, PT ;  /* 0x000000ff4000720c */ /* 0x000fe20003f25270 */
[----:B------:R-:W-:Y:S01]  /*7ae0*/  BSSY B0, `(.L_x_132) ;  /* 0x0000009000007945 */ /* 0x000fe20003800000 */
[----:B------:R-:W-:Y:S11]  /*7af0*/  ISETP.NE.AND P0, PT, R63, RZ, PT ;  /* 0x000000ff3f00720c */ /* 0x000ff60003f05270 */
[----:B------:R-:W-:Y:S05]  /*7b00*/  @P1 IMAD R3, R61, 0x1000, R62 ;  /* 0x000010003d031824 */ /* 0x000fea00078e023e */
[----:B------:R-:W-:Y:S05]  /*7b10*/  @P1 IADD3 R0, PT, PT, R3, UR44, RZ ;  /* 0x0000002c03001c10 */ /* 0x000fea000fffe0ff */
[----:B------:R-:W-:Y:S01]  /*7b20*/  @P1 IMAD.IADD R0, R56, 0x1, R0 ;  /* 0x0000000138001824 */ /* 0x000fe200078e0200 */
[----:B------:R-:W-:Y:S06]  /*7b30*/  @P0 BRA `(.L_x_133) ;  /* 0x00000000000c0947 */ /* 0x000fec0003800000 */
[----:B------:R-:W-:Y:S04]  /*7b40*/  SHF.L.U32 R4, R55, 0x1f, RZ ;  /* 0x0000001f37047819 */ /* 0x000fe800000006ff */
[----:B------:R-:W1:Y:S02]  /*7b50*/  SYNCS.PHASECHK.TRANS64.TRYWAIT P0, [R2+URZ+0x110], R4 ;  /* 0x00011004020075a7 */ /* 0x000e6400080011ff */
[----:B-1----:R-:W-:Y:S05]  /*7b60*/  @!P0 BRA `(.L_x_134) ;  /* 0x0000002000d08947 */ /* 0x002fea0003800000 */
.L_x_133:
[----:B------:R-:W-:Y:S05]  /*7b70*/  BSYNC B0 ;  /* 0x0000000000007941 */ /* 0x000fea0003800000 */
.L_x_132:
[----:B------:R-:W-:Y:S02]  /*7b80*/  ISETP.NE.AND P0, PT, R64, RZ, PT ;  /* 0x000000ff4000720c */ /* 0x000fe40003f05270 */
[----:B------:R-:W-:Y:S11]  /*7b90*/  IADD3 R61, PT, PT, R61, 0x1, RZ ;  /* 0x000000013d3d7810 */ /* 0x000ff60007ffe0ff */
[----:B------:R-:W-:Y:S05]  /*7ba0*/  @P0 WARPSYNC.ALL ;  /* 0x0000000000000948 */ /* 0x000fea0003800000 */
[----:B------:R4:W1:Y:S04]  /*7bb0*/  @P0 LDSM.16.M88.4 R28, [R3+UR44+0x400] ;  /* 0x0004002c031c083b */ /* 0x0008680008000200 */
[----:B------:R4:W1:Y:S02]  /*7bc0*/  @P0 LDSM.16.M88.4 R36, [R0+0x400] ;  /* 0x000400000024083b */ /* 0x0008640000000200 */
.L_x_131:
[----:B------:R-:W-:Y:S05]  /*7bd0*/  BSYNC B1 ;  /* 0x0000000000017941 */ /* 0x000fea0003800000 */
.L_x_130:
[----:B----4-:R-:W-:Y:S05]  /*7be0*/  VIADD R0, R25, 0x40 ;  /* 0x0000004019007836 */ /* 0x010fea0000000000 */
[----:B------:R-:W-:Y:S04]  /*7bf0*/  SHF.R.U32.HI R0, RZ, 0x15, R0 ;  /* 0x00000015ff007819 */ /* 0x000fe80000011600 */
[----:B------:R-:W-:Y:S11]  /*7c00*/  LOP3.LUT P0, RZ, R0, 0x3, R46, 0x48, !PT ;  /* 0x0000000300ff7812 */ /* 0x000ff6000780482e */
[----:B------:R-:W-:Y:S02]  /*7c10*/  @!UPT UIADD3 URZ, UPT, UPT, URZ, URZ, URZ ;  /* 0x000000fffffff290 */ /* 0x000fe4000fffe0ff */
[----:B------:R-:W-:Y:S05]  /*7c20*/  @!P0 BRA `(.L_x_135) ;  /* 0x0000000000408947 */ /* 0x000fea0003800000 */
[----:B------:R-:W4:Y:S01]  /*7c30*/  LDCU.64 UR8, c[0x4][0x70] ;  /* 0x01000e00ff0877ac */ /* 0x000f220008000a00 */
[----:B------:R-:W-:Y:S01]  /*7c40*/  MOV R3, 0x0 ;  /* 0x0000000000037802 */ /* 0x000fe20000000f00 */
[----:B------:R-:W-:Y:S02]  /*7c50*/  HFMA2 R12, -RZ, RZ, 0, 5.9604644775390625e-08 ;  /* 0x00000001ff0c7431 */ /* 0x000fe400000001ff */
[----:B---3--:R-:W-:Y:S02]  /*7c60*/  IMAD.MOV.U32 R8, RZ, RZ, 0x192 ;  /* 0x00000192ff087424 */ /* 0x008fe400078e00ff */
[----:B------:R-:W-:Y:S01]  /*7c70*/  IMAD.MOV.U32 R13, RZ, RZ, RZ ;  /* 0x000000ffff0d7224 */ /* 0x000fe200078e00ff */
[----:B------:R-:W3:Y:S01]  /*7c80*/  LDCU.64 UR6, c[0x4][0x78] ;  /* 0x01000f00ff0677ac */ /* 0x000ee20008000a00 */
[----:B-1----:R-:W1:Y:S01]  /*7c90*/  LDC.64 R2, c[0x4][R3] ;  /* 0x0100000003027b82 */ /* 0x002e620000000a00 */
[----:B------:R-:W5:Y:S01]  /*7ca0*/  LDCU.64 UR4, c[0x4][0x10] ;  /* 0x01000200ff0477ac */ /* 0x000f620008000a00 */
[----:B----4-:R-:W-:Y:S01]  /*7cb0*/  MOV R5, UR9 ;  /* 0x0000000900057c02 */ /* 0x010fe20008000f00 */
[----:B------:R-:W-:Y:S01]  /*7cc0*/  IMAD.U32 R4, RZ, RZ, UR8 ;  /* 0x00000008ff047e24 */ /* 0x000fe2000f8e00ff */
[----:B---3--:R-:W-:Y:S01]  /*7cd0*/  MOV R7, UR7 ;  /* 0x0000000700077c02 */ /* 0x008fe20008000f00 */
[----:B------:R-:W-:Y:S01]  /*7ce0*/  IMAD.U32 R6, RZ, RZ, UR6 ;  /* 0x00000006ff067e24 */ /* 0x000fe2000f8e00ff */
[----:B-----5:R-:W-:Y:S01]  /*7cf0*/  MOV R11, UR5 ;  /* 0x00000005000b7c02 */ /* 0x020fe20008000f00 */
[----:B------:R-:W-:Y:S02]  /*7d00*/  IMAD.U32 R10, RZ, RZ, UR4 ;  /* 0x00000004ff0a7e24 */ /* 0x000fe4000f8e00ff */
[----:B------:R-:W-:Y:S07]  /*7d10*/  LEPC R20, `(.L_x_135) ;  /* 0x000000001014794e */ /* 0x000fee0000000000 */
[----:B-12---:R-:W-:Y:S05]  /*7d20*/  CALL.ABS.NOINC R2 ;  /* 0x0000000002007343 */ /* 0x006fea0003c00000 */
.L_x_135:
[----:B-1----:R-:W-:Y:S01]  /*7d30*/  SHF.L.U32 R3, R28, 0x10, RZ ;  /* 0x000000101c037819 */ /* 0x002fe200000006ff */
[----:B------:R-:W-:Y:S05]  /*7d40*/  WARPSYNC.ALL ;  /* 0x0000000000007948 */ /* 0x000fea0003800000 */
[----:B------:R-:W-:Y:S01]  /*7d50*/  R2UR UR4, R25 ;  /* 0x00000000190472ca */ /* 0x000fe200000e0000 */
[----:B------:R-:W-:Y:S01]  /*7d60*/  BSSY.RECONVERGENT B0, `(.L_x_136) ;  /* 0x0000055000007945 */ /* 0x000fe20003800200 */
[C---:B------:R-:W-:Y:S02]  /*7d70*/  SHF.L.U32 R20, R29.reuse, 0x10, RZ ;  /* 0x000000101d147819 */ /* 0x040fe400000006ff */
[----:B------:R-:W-:Y:S02]  /*7d80*/  LOP3.LUT R21, R29, 0xffff0000, RZ, 0xc0, !PT ;  /* 0xffff00001d157812 */ /* 0x000fe400078ec0ff */
[----:B------:R-:W-:Y:S02]  /*7d90*/  ISETP.NE.AND P6, PT, R58, RZ, PT ;  /* 0x000000ff3a00720c */ /* 0x000fe40003fc5270 */
[----:B------:R-:W-:Y:S05]  /*7da0*/  ISETP.NE.AND P0, PT, R57, RZ, PT ;  /* 0x000000ff3900720c */ /* 0x000fea0003f05270 */
[----:B---3--:R-:W1:Y:S02]  /*7db0*/  LDTM.16dp256bit.x4 R4, tmem[UR4+0x40] ;  /* 0x00004004000479ee */ /* 0x008e640008120000 */
[----:B-1----:R-:W-:Y:S01]  /*7dc0*/  FMUL R0, R24, R4 ;  /* 0x0000000418007220 */ /* 0x002fe20000400000 */
[----:B------:R-:W-:Y:S01]  /*7dd0*/  LOP3.LUT R4, R28, 0xffff0000, RZ, 0xc0, !PT ;  /* 0xffff00001c047812 */ /* 0x000fe200078ec0ff */
[C---:B------:R-:W-:Y:S01]  /*7de0*/  FMUL R2, R24.reuse, R5 ;  /* 0x0000000518027220 */ /* 0x040fe20000400000 */
        /* <DEDUP_REMOVED lines=26> */
[----:B------:R-:W-:Y:S01]  /*7f90*/  FMUL R10, R24, R14 ;  /* 0x0000000e180a7220 */ /* 0x000fe20000400000 */
[----:B------:R-:W-:Y:S01]  /*7fa0*/  SHF.L.U32 R4, R39, 0x10, RZ ;  /* 0x0000001027047819 */ /* 0x000fe200000006ff */
[----:B------:R-:W-:Y:S01]  /*7fb0*/  FFMA R11, R27, R16, R11 ;  /* 0x000000101b0b7223 */ /* 0x000fe2000000000b */
[----:B------:R-:W-:Y:S01]  /*7fc0*/  LOP3.LUT R5, R39, 0xffff0000, RZ, 0xc0, !PT ;  /* 0xffff000027057812 */ /* 0x000fe200078ec0ff */
[----:B------:R-:W-:Y:S01]  /*7fd0*/  FFMA R8, R27, R0, R8 ;  /* 0x000000001b087223 */ /* 0x000fe20000000008 */
[----:B------:R-:W-:Y:S01]  /*7fe0*/  LOP3.LUT R0, R37, 0xffff0000, RZ, 0xc0, !PT ;  /* 0xffff000025007812 */ /* 0x000fe200078ec0ff */
[C---:B------:R-:W-:Y:S01]  /*7ff0*/  FFMA R9, R27.reuse, R2, R9 ;  /* 0x000000021b097223 */ /* 0x040fe20000000009 */
[C---:B------:R-:W-:Y:S01]  /*8000*/  SHF.L.U32 R2, R38.reuse, 0x10, RZ ;  /* 0x0000001026027819 */ /* 0x040fe200000006ff */
[----:B------:R-:W-:Y:S01]  /*8010*/  FFMA R10, R27, R3, R10 ;  /* 0x000000031b0a7223 */ /* 0x000fe2000000000a */
[----:B------:R-:W-:Y:S01]  /*8020*/  LOP3.LUT R3, R38, 0xffff0000, RZ, 0xc0, !PT ;  /* 0xffff000026037812 */ /* 0x000fe200078ec0ff */
[C---:B------:R-:W-:Y:S01]  /*8030*/  FMUL R15, R24.reuse, R15 ;  /* 0x0000000f180f7220 */ /* 0x040fe20000400000 */
[----:B------:R-:W-:Y:S01]  /*8040*/  F2FP.BF16.F32.PACK_AB R35, R11, R6 ;  /* 0x000000060b23723e */ /* 0x000fe200000010ff */
[C---:B------:R-:W-:Y:S01]  /*8050*/  FMUL R13, R24.reuse, R17 ;  /* 0x00000011180d7220 */ /* 0x040fe20000400000 */
[C---:B------:R-:W-:Y:S01]  /*8060*/  FMUL R14, R24.reuse, R18 ;  /* 0x00000012180e7220 */ /* 0x040fe20000400000 */
[----:B------:R-:W-:Y:S01]  /*8070*/  FFMA R15, R27, R0, R15 ;  /* 0x000000001b0f7223 */ /* 0x000fe2000000000f */
[----:B------:R-:W-:Y:S01]  /*8080*/  FMUL R19, R24, R19 ;  /* 0x0000001318137220 */ /* 0x000fe20000400000 */
[----:B------:R1:W-:Y:S01]  /*8090*/  STSM.16.M88.4 [R60+0x2400], R32 ;  /* 0x002400203c007844 */ /* 0x0003e20000000200 */
[----:B------:R-:W-:Y:S01]  /*80a0*/  F2FP.BF16.F32.PACK_AB R8, R9, R8 ;  /* 0x000000080908723e */ /* 0x000fe200000010ff */
[----:B------:R-:W-:Y:S01]  /*80b0*/  FFMA R12, R27, R2, R12 ;  /* 0x000000021b0c7223 */ /* 0x000fe2000000000c */
[----:B------:R-:W-:Y:S01]  /*80c0*/  F2FP.BF16.F32.PACK_AB R9, R15, R10 ;  /* 0x0000000a0f09723e */ /* 0x000fe200000010ff */
[C---:B------:R-:W-:Y:S01]  /*80d0*/  FFMA R13, R27.reuse, R3, R13 ;  /* 0x000000031b0d7223 */ /* 0x040fe2000000000d */
        /* <DEDUP_REMOVED lines=15> */
[----:B---3--:R-:W3:Y:S01]  /*81d0*/  FENCE.VIEW.ASYNC.S ;  /* 0x00000000000073c6 */ /* 0x008ee20000000000 */
[----:B------:R-:W-:Y:S01]  /*81e0*/  @P6 PRMT R0, R65, 0x654, R0 ;  /* 0x0000065441006816 */ /* 0x000fe20000000000 */
[----:B---3--:R-:W-:Y:S06]  /*81f0*/  BAR.SYNC.DEFER_BLOCKING 0x1, 0x80 ;  /* 0x0042000000007b1d */ /* 0x008fec0000010000 */
[----:B------:R-:W-:Y:S05]  /*8200*/  @P0 BRA `(.L_x_137) ;  /* 0x0000000000280947 */ /* 0x000fea0003800000 */
[----:B------:R-:W3:Y:S01]  /*8210*/  LDCU.64 UR6, c[0x0][0x348] ;  /* 0x00006900ff0677ac */ /* 0x000ee20008000a00 */
[----:B------:R-:W-:Y:S02]  /*8220*/  UIADD3 UR9, UPT, UPT, UR49, 0x40, URZ ;  /* 0x0000004031097890 */ /* 0x000fe4000fffe0ff */
[----:B------:R-:W-:Y:S01]  /*8230*/  UIADD3 UR8, UPT, UPT, UR44, 0x2400, URZ ;  /* 0x000024002c087890 */ /* 0x000fe2000fffe0ff */
[----:B------:R-:W-:Y:S01]  /*8240*/  UMOV UR10, UR50 ;  /* 0x00000032000a7c82 */ /* 0x000fe20008000000 */
[----:B------:R-:W-:Y:S01]  /*8250*/  UMOV UR11, UR36 ;  /* 0x00000024000b7c82 */ /* 0x000fe20008000000 */
[----:B---3--:R-:W-:Y:S04]  /*8260*/  UIADD3 UR4, UP0, UPT, UR6, 0x680, URZ ;  /* 0x0000068006047890 */ /* 0x008fe8000ff1e0ff */
[----:B------:R-:W-:Y:S09]  /*8270*/  UIADD3.X UR5, UPT, UPT, URZ, UR7, URZ, UP0, !UPT ;  /* 0x00000007ff057290 */ /* 0x000ff200087fe4ff */
[----:B------:R3:W-:Y:S01]  /*8280*/  UTMASTG.3D [UR8], [UR4] ;  /* 0x00000008040073b5 */ /* 0x0007e20008010000 */
[----:B------:R0:W-:Y:S01]  /*8290*/  UTMACMDFLUSH ;  /* 0x00000000000079b7 */ /* 0x0001e20000000000 */
[----:B---3--:R-:W-:Y:S04]  /*82a0*/  DEPBAR.LE SB0, 0x1 ;  /* 0x000080400000791a */ /* 0x008fe80000000000 */
.L_x_137:
[----:B------:R-:W-:Y:S05]  /*82b0*/  BSYNC.RECONVERGENT B0 ;  /* 0x0000000000007941 */ /* 0x000fea0003800200 */
.L_x_136:
        /* <DEDUP_REMOVED lines=8> */
[----:B---3--:R-:W-:Y:S06]  /*8340*/  @!P6 BRA `(.L_x_139) ;  /* 0x000000000040e947 */ /* 0x008fec0003800000 */
        /* <DEDUP_REMOVED lines=8> */
[----:B------:R-:W3:Y:S02]  /*83d0*/  SYNCS.PHASECHK.TRANS64.TRYWAIT P0, [R3+URZ+0x110], R0 ;  /* 0x00011000030075a7 */ /* 0x000ee400080011ff */
[----:B---3--:R-:W-:Y:S05]  /*83e0*/  @!P0 BRA `(.L_x_142) ;  /* 0x0000001800c48947 */ /* 0x008fea0003800000 */
.L_x_141:
[----:B------:R-:W-:Y:S05]  /*83f0*/  BSYNC B0 ;  /* 0x0000000000007941 */ /* 0x000fea0003800000 */
.L_x_140:
[----:B------:R-:W-:Y:S11]  /*8400*/  ISETP.NE.AND P0, PT, R64, RZ, PT ;  /* 0x000000ff4000720c */ /* 0x000ff60003f05270 */
[----:B------:R-:W-:Y:S02]  /*8410*/  @!UPT UIADD3 URZ, UPT, UPT, URZ, URZ, URZ ;  /* 0x000000fffffff290 */ /* 0x000fe4000fffe0ff */
[----:B------:R-:W-:Y:S05]  /*8420*/  @P0 WARPSYNC.ALL ;  /* 0x0000000000000948 */ /* 0x000fea0003800000 */
[----:B------:R4:W1:Y:S04]  /*8430*/  @P0 LDSM.16.M88.4 R28, [R61+UR44+0x400] ;  /* 0x0004002c3d1c083b */ /* 0x0008680008000200 */
[----:B------:R4:W1:Y:S02]  /*8440*/  @P0 LDSM.16.M88.4 R36, [R2+0x400] ;  /* 0x000400000224083b */ /* 0x0008640000000200 */
.L_x_139:
[----:B------:R-:W-:Y:S05]  /*8450*/  BSYNC B1 ;  /* 0x0000000000017941 */ /* 0x000fea0003800000 */
.L_x_138:
[----:B---3--:R-:W-:Y:S05]  /*8460*/  VIADD R0, R25, 0x60 ;  /* 0x0000006019007836 */ /* 0x008fea0000000000 */
[----:B------:R-:W-:Y:S04]  /*8470*/  SHF.R.U32.HI R0, RZ, 0x15, R0 ;  /* 0x00000015ff007819 */ /* 0x000fe80000011600 */
[----:B------:R-:W-:Y:S11]  /*8480*/  LOP3.LUT P0, RZ, R0, 0x3, R46, 0x48, !PT ;  /* 0x0000000300ff7812 */ /* 0x000ff6000780482e */
[----:B------:R-:W-:Y:S02]  /*8490*/  @!UPT UIADD3 URZ, UPT, UPT, URZ, URZ, URZ ;  /* 0x000000fffffff290 */ /* 0x000fe4000fffe0ff */
[----:B------:R-:W-:Y:S05]  /*84a0*/  @!P0 BRA `(.L_x_143) ;  /* 0x0000000000408947 */ /* 0x000fea0003800000 */
[----:B------:R-:W3:Y:S01]  /*84b0*/  LDCU.64 UR8, c[0x4][0x70] ;  /* 0x01000e00ff0877ac */ /* 0x000ee20008000a00 */
[----:B------:R-:W-:Y:S01]  /*84c0*/  MOV R3, 0x0 ;  /* 0x0000000000037802 */ /* 0x000fe20000000f00 */
[----:B------:R-:W-:Y:S02]  /*84d0*/  HFMA2 R12, -RZ, RZ, 0, 5.9604644775390625e-08 ;  /* 0x00000001ff0c7431 */ /* 0x000fe400000001ff */
[----:B-1----:R-:W-:Y:S02]  /*84e0*/  IMAD.MOV.U32 R8, RZ, RZ, 0x192 ;  /* 0x00000192ff087424 */ /* 0x002fe400078e00ff */
[----:B------:R-:W-:Y:S01]  /*84f0*/  IMAD.MOV.U32 R13, RZ, RZ, RZ ;  /* 0x000000ffff0d7224 */ /* 0x000fe200078e00ff */
[----:B------:R-:W1:Y:S01]  /*8500*/  LDCU.64 UR6, c[0x4][0x78] ;  /* 0x01000f00ff0677ac */ /* 0x000e620008000a00 */
[----:B----4-:R-:W4:Y:S01]  /*8510*/  LDC.64 R2, c[0x4][R3] ;  /* 0x0100000003027b82 */ /* 0x010f220000000a00 */
        /* <DEDUP_REMOVED lines=9> */
.L_x_143:
[----:B------:R-:W-:Y:S01]  /*85b0*/  ISETP.NE.AND P0, PT, R57, RZ, PT ;  /* 0x000000ff3900720c */ /* 0x000fe20003f05270 */
[----:B------:R-:W-:Y:S05]  /*85c0*/  WARPSYNC.ALL ;  /* 0x0000000000007948 */ /* 0x000fea0003800000 */
[----:B------:R-:W-:Y:S01]  /*85d0*/  R2UR UR4, R25 ;  /* 0x00000000190472ca */ /* 0x000fe200000e0000 */
[----:B------:R-:W3:Y:S01]  /*85e0*/  S2UR UR5, SR_CgaCtaId ;  /* 0x00000000000579c3 */ /* 0x000ee20000008800 */
[C---:B-1----:R-:W-:Y:S01]  /*85f0*/  SHF.L.U32 R0, R28.reuse, 0x10, RZ ;  /* 0x000000101c007819 */ /* 0x042fe200000006ff */
[----:B------:R-:W-:Y:S01]  /*8600*/  BSSY.RECONVERGENT B0, `(.L_x_144) ;  /* 0x0000052000007945 */ /* 0x000fe20003800200 */
[----:B----4-:R-:W-:Y:S02]  /*8610*/  LOP3.LUT R2, R28, 0xffff0000, RZ, 0xc0, !PT ;  /* 0xffff00001c027812 */ /* 0x010fe400078ec0ff */
[C---:B------:R-:W-:Y:S02]  /*8620*/  SHF.L.U32 R3, R29.reuse, 0x10, RZ ;  /* 0x000000101d037819 */ /* 0x040fe400000006ff */
[----:B------:R-:W-:Y:S02]  /*8630*/  LOP3.LUT R20, R29, 0xffff0000, RZ, 0xc0, !PT ;  /* 0xffff00001d147812 */ /* 0x000fe400078ec0ff */
[C---:B------:R-:W-:Y:S02]  /*8640*/  SHF.L.U32 R21, R30.reuse, 0x10, RZ ;  /* 0x000000101e157819 */ /* 0x040fe400000006ff */
[----:B------:R-:W-:Y:S01]  /*8650*/  LOP3.LUT R25, R30, 0xffff0000, RZ, 0xc0, !PT ;  /* 0xffff00001e197812 */ /* 0x000fe200078ec0ff */
[----:B------:R-:W1:Y:S01]  /*8660*/  LDTM.16dp256bit.x4 R4, tmem[UR4+0x60] ;  /* 0x00006004000479ee */ /* 0x000e620008120000 */
[----:B------:R-:W-:Y:S01]  /*8670*/  R2UR UR4, R26 ;  /* 0x000000001a0472ca */ /* 0x000fe200000e0000 */
[----:B------:R-:W-:Y:S01]  /*8680*/  NOP ;  /* 0x0000000000007918 */ /* 0x000fe20000000000 */
[C---:B------:R-:W-:Y:S02]  /*8690*/  SHF.L.U32 R26, R31.reuse, 0x10, RZ ;  /* 0x000000101f1a7819 */ /* 0x040fe400000006ff */
[----:B------:R-:W-:Y:S02]  /*86a0*/  LOP3.LUT R28, R31, 0xffff0000, RZ, 0xc0, !PT ;  /* 0xffff00001f1c7812 */ /* 0x000fe400078ec0ff */
[C---:B------:R-:W-:Y:S02]  /*86b0*/  SHF.L.U32 R29, R36.reuse, 0x10, RZ ;  /* 0x00000010241d7819 */ /* 0x040fe400000006ff */
[----:B------:R-:W-:Y:S02]  /*86c0*/  LOP3.LUT R30, R36, 0xffff0000, RZ, 0xc0, !PT ;  /* 0xffff0000241e7812 */ /* 0x000fe400078ec0ff */
[C---:B------:R-:W-:Y:S02]  /*86d0*/  SHF.L.U32 R31, R37.reuse, 0x10, RZ ;  /* 0x00000010251f7819 */ /* 0x040fe400000006ff */
[----:B------:R-:W-:Y:S01]  /*86e0*/  LOP3.LUT R32, R37, 0xffff0000, RZ, 0xc0, !PT ;  /* 0xffff000025207812 */ /* 0x000fe200078ec0ff */
[----:B------:R-:W-:Y:S01]  /*86f0*/  UIADD3 UR4, UPT, UPT, UR4, 0x1a0, URZ ;  /* 0x000001a004047890 */ /* 0x000fe2000fffe0ff */
[C---:B------:R-:W-:Y:S02]  /*8700*/  SHF.L.U32 R33, R38.reuse, 0x10, RZ ;  /* 0x0000001026217819 */ /* 0x040fe400000006ff */
[----:B------:R-:W-:Y:S02]  /*8710*/  LOP3.LUT R34, R38, 0xffff0000, RZ, 0xc0, !PT ;  /* 0xffff000026227812 */ /* 0x000fe400078ec0ff */
[C---:B------:R-:W-:Y:S02]  /*8720*/  SHF.L.U32 R35, R39.reuse, 0x10, RZ ;  /* 0x0000001027237819 */ /* 0x040fe400000006ff */
[----:B------:R-:W-:Y:S01]  /*8730*/  LOP3.LUT R36, R39, 0xffff0000, RZ, 0xc0, !PT ;  /* 0xffff000027247812 */ /* 0x000fe200078ec0ff */
[C---:B-1----:R-:W-:Y:S01]  /*8740*/  FMUL R4, R24.reuse, R4 ;  /* 0x0000000418047220 */ /* 0x042fe20000400000 */
[----:B---3--:R-:W-:Y:S01]  /*8750*/  UPRMT UR4, UR5, 0x654, UR4 ;  /* 0x0000065405047896 */ /* 0x008fe20008000004 */
[C---:B------:R-:W-:Y:S01]  /*8760*/  FMUL R5, R24.reuse, R5 ;  /* 0x0000000518057220 */ /* 0x040fe20000400000 */
[C---:B------:R-:W-:Y:S01]  /*8770*/  FMUL R6, R24.reuse, R6 ;  /* 0x0000000618067220 */ /* 0x040fe20000400000 */
[C---:B------:R-:W-:Y:S01]  /*8780*/  FFMA R4, R27.reuse, R0, R4 ;  /* 0x000000001b047223 */ /* 0x040fe20000000004 */
[C---:B------:R-:W-:Y:S01]  /*8790*/  FMUL R7, R24.reuse, R7 ;  /* 0x0000000718077220 */ /* 0x040fe20000400000 */
[C---:B------:R-:W-:Y:S01]  /*87a0*/  FFMA R5, R27.reuse, R2, R5 ;  /* 0x000000021b057223 */ /* 0x040fe20000000005 */
[C---:B------:R-:W-:Y:S01]  /*87b0*/  FFMA R6, R27.reuse, R3, R6 ;  /* 0x000000031b067223 */ /* 0x040fe20000000006 */
[C---:B------:R-:W-:Y:S01]  /*87c0*/  FMUL R8, R24.reuse, R8 ;  /* 0x0000000818087220 */ /* 0x040fe20000400000 */
[----:B------:R-:W-:Y:S01]  /*87d0*/  FFMA R7, R27, R20, R7 ;  /* 0x000000141b077223 */ /* 0x000fe20000000007 */
[----:B------:R-:W-:Y:S01]  /*87e0*/  SYNCS.ARRIVE.TRANS64.RED.A1T0 RZ, [UR4], RZ ;  /* 0x000000ffffff79a7 */ /* 0x000fe20008100404 */
[----:B------:R-:W-:Y:S01]  /*87f0*/  F2FP.BF16.F32.PACK_AB R4, R5, R4 ;  /* 0x000000040504723e */ /* 0x000fe200000010ff */
[----:B------:R-:W-:Y:S01]  /*8800*/  FFMA R8, R27, R21, R8 ;  /* 0x000000151b087223 */ /* 0x000fe20000000008 */
[C---:B------:R-:W-:Y:S01]  /*8810*/  FMUL R9, R24.reuse, R9 ;  /* 0x0000000918097220 */ /* 0x040fe20000400000 */
[----:B------:R-:W-:Y:S01]  /*8820*/  F2FP.BF16.F32.PACK_AB R5, R7, R6 ;  /* 0x000000060705723e */ /* 0x000fe200000010ff */
[C---:B------:R-:W-:Y:S01]  /*8830*/  FMUL R0, R24.reuse, R10 ;  /* 0x0000000a18007220 */ /* 0x040fe20000400000 */
[C---:B------:R-:W-:Y:S01]  /*8840*/  FMUL R2, R24.reuse, R11 ;  /* 0x0000000b18027220 */ /* 0x040fe20000400000 */
[C---:B------:R-:W-:Y:S01]  /*8850*/  FMUL R3, R24.reuse, R12 ;  /* 0x0000000c18037220 */ /* 0x040fe20000400000 */
[C---:B------:R-:W-:Y:S01]  /*8860*/  FFMA R9, R27.reuse, R25, R9 ;  /* 0x000000191b097223 */ /* 0x040fe20000000009 */
[C---:B------:R-:W-:Y:S01]  /*8870*/  FMUL R10, R24.reuse, R13 ;  /* 0x0000000d180a7220 */ /* 0x040fe20000400000 */
[C---:B------:R-:W-:Y:S01]  /*8880*/  FFMA R0, R27.reuse, R26, R0 ;  /* 0x0000001a1b007223 */ /* 0x040fe20000000000 */
[C---:B------:R-:W-:Y:S01]  /*8890*/  FMUL R11, R24.reuse, R14 ;  /* 0x0000000e180b7220 */ /* 0x040fe20000400000 */
[C---:B------:R-:W-:Y:S01]  /*88a0*/  FFMA R2, R27.reuse, R28, R2 ;  /* 0x0000001c1b027223 */ /* 0x040fe20000000002 */
[C---:B------:R-:W-:Y:S01]  /*88b0*/  FMUL R15, R24.reuse, R15 ;  /* 0x0000000f180f7220 */ /* 0x040fe20000400000 */
[C---:B------:R-:W-:Y:S01]  /*88c0*/  FMUL R12, R24.reuse, R16 ;  /* 0x00000010180c7220 */ /* 0x040fe20000400000 */
[C---:B------:R-:W-:Y:S01]  /*88d0*/  FFMA R3, R27.reuse, R29, R3 ;  /* 0x0000001d1b037223 */ /* 0x040fe20000000003 */
[C---:B------:R-:W-:Y:S01]  /*88e0*/  FMUL R13, R24.reuse, R17 ;  /* 0x00000011180d7220 */ /* 0x040fe20000400000 */
[C---:B------:R-:W-:Y:S01]  /*88f0*/  FFMA R10, R27.reuse, R30, R10 ;  /* 0x0000001e1b0a7223 */ /* 0x040fe2000000000a */
[C---:B------:R-:W-:Y:S01]  /*8900*/  FMUL R14, R24.reuse, R18 ;  /* 0x00000012180e7220 */ /* 0x040fe20000400000 */
[C---:B------:R-:W-:Y:S01]  /*8910*/  FFMA R11, R27.reuse, R31, R11 ;  /* 0x0000001f1b0b7223 */ /* 0x040fe2000000000b */
[C---:B------:R-:W-:Y:S01]  /*8920*/  FFMA R15, R27.reuse, R32, R15 ;  /* 0x000000201b0f7223 */ /* 0x040fe2000000000f */
[----:B------:R-:W-:Y:S01]  /*8930*/  FMUL R19, R24, R19 ;  /* 0x0000001318137220 */ /* 0x000fe20000400000 */
[C---:B------:R-:W-:Y:S01]  /*8940*/  FFMA R12, R27.reuse, R33, R12 ;  /* 0x000000211b0c7223 */ /* 0x040fe2000000000c */
[C---:B------:R-:W-:Y:S01]  /*8950*/  FFMA R13, R27.reuse, R34, R13 ;  /* 0x000000221b0d7223 */ /* 0x040fe2000000000d */
[C---:B------:R-:W-:Y:S01]  /*8960*/  FFMA R14, R27.reuse, R35, R14 ;  /* 0x000000231b0e7223 */ /* 0x040fe2000000000e */
[----:B------:R-:W-:Y:S01]  /*8970*/  FFMA R19, R27, R36, R19 ;  /* 0x000000241b137223 */ /* 0x000fe20000000013 */
[----:B------:R-:W-:Y:S02]  /*8980*/  F2FP.BF16.F32.PACK_AB R6, R9, R8 ;  /* 0x000000080906723e */ /* 0x000fe400000010ff */
        /* <DEDUP_REMOVED lines=25> */
.L_x_145:
[----:B------:R-:W-:Y:S05]  /*8b20*/  BSYNC.RECONVERGENT B0 ;  /* 0x0000000000007941 */ /* 0x000fea0003800200 */
.L_x_144:
[----:B------:R-:W-:Y:S01]  /*8b30*/  BAR.SYNC.DEFER_BLOCKING 0x1, 0x80 ;  /* 0x0042000000007b1d */ /* 0x000fe20000010000 */
[----:B------:R-:W-:Y:S01]  /*8b40*/  UISETP.NE.AND UP0, UPT, UR47, -0x4, UPT ;  /* 0xfffffffc2f00788c */ /* 0x000fe2000bf05270 */
[----:B------:R-:W-:Y:S08]  /*8b50*/  IADD3 R22, PT, PT, R22, 0x1, RZ ;  /* 0x0000000116167810 */ /* 0x000ff00007ffe0ff */
[----:B------:R-:W-:Y:S05]  /*8b60*/  BRA.U !UP0, `(.L_x_146) ;  /* 0x0000000108247547 */ /* 0x000fea000b800000 */
[----:B------:R-:W-:Y:S01]  /*8b70*/  ISETP.NE.AND P0, PT, R58, RZ, PT ;  /* 0x000000ff3a00720c */ /* 0x000fe20003f05270 */
[----:B------:R-:W-:Y:S01]  /*8b80*/  IMAD.U32 R0, RZ, RZ, UR46 ;  /* 0x0000002eff007e24 */ /* 0x000fe2000f8e00ff */
[----:B------:R-:W-:Y:S04]  /*8b90*/  UIADD3 UR4, UPT, UPT, UR46, 0x1, URZ ;  /* 0x000000012e047890 */ /* 0x000fe8000fffe0ff */
[----:B------:R-:W-:Y:S04]  /*8ba0*/  UISETP.NE.AND UP0, UPT, UR4, 0x4, UPT ;  /* 0x000000040400788c */ /* 0x000fe8000bf05270 */
[----:B------:R-:W-:Y:S03]  /*8bb0*/  USEL UR46, UR4, URZ, UP0 ;  /* 0x000000ff042e7287 */ /* 0x000fe60008000000 */
[----:B------:R-:W-:Y:S05]  /*8bc0*/  @P0 LEA R0, R0, UR44, 0x3 ;  /* 0x0000002c00000c11 */ /* 0x000fea000f8e18ff */
[----:B------:R-:W-:Y:S05]  /*8bd0*/  @P0 VIADD R0, R0, 0x130 ;  /* 0x0000013000000836 */ /* 0x000fea0000000000 */
[----:B------:R-:W-:Y:S04]  /*8be0*/  @P0 PRMT R0, R65, 0x654, R0 ;  /* 0x0000065441000816 */ /* 0x000fe80000000000 */
[----:B------:R3:W-:Y:S03]  /*8bf0*/  @P0 SYNCS.ARRIVE.TRANS64.RED.A1T0 RZ, [R0+URZ], RZ ;  /* 0x000000ff00ff09a7 */ /* 0x0007e600081004ff */
.L_x_146:
[----:B------:R-:W-:Y:S01]  /*8c00*/  R2UR UR5, R47 ;  /* 0x000000002f0572ca */ /* 0x000fe200000e0000 */
[----:B------:R-:W-:Y:S01]  /*8c10*/  UISETP.NE.AND UP0, UPT, UR61, URZ, UPT ;  /* 0x000000ff3d00728c */ /* 0x000fe2000bf05270 */
[----:B------:R-:W-:Y:S01]  /*8c20*/  R2UR UR4, R48 ;  /* 0x00000000300472ca */ /* 0x000fe200000e0000 */
[----:B------:R-:W-:Y:S01]  /*8c30*/  UIADD3 UR47, UPT, UPT, UR47, 0x4, URZ ;  /* 0x000000042f2f7890 */ /* 0x000fe2000fffe0ff */
[----:B------:R-:W-:Y:S01]  /*8c40*/  ISETP.NE.AND P0, PT, R52, 0x2, PT ;  /* 0x000000023400780c */ /* 0x000fe20003f05270 */
[----:B------:R-:W-:Y:S01]  /*8c50*/  UMOV UR36, UR60 ;  /* 0x0000003c00247c82 */ /* 0x000fe20008000000 */
[----:B------:R-:W-:Y:S02]  /*8c60*/  ISETP.NE.AND P1, PT, R22, 0x4, PT ;  /* 0x000000041600780c */ /* 0x000fe40003f25270 */
[----:B------:R-:W-:Y:S02]  /*8c70*/  SEL R2, RZ, 0x1, P0 ;  /* 0x00000001ff027807 */ /* 0x000fe40000000000 */
[----:B---3--:R-:W-:Y:S02]  /*8c80*/  SEL R0, RZ, 0x1, P1 ;  /* 0x00000001ff007807 */ /* 0x008fe40000800000 */
[----:B------:R-:W-:Y:S01]  /*8c90*/  LOP3.LUT R53, R53, R2, RZ, 0x3c, !PT ;  /* 0x0000000235357212 */ /* 0x000fe200078e3cff */
[----:B------:R-:W-:Y:S01]  /*8ca0*/  UIADD3 UR31, UPT, UPT, UR37, UR5, URZ ;  /* 0x00000005251f7290 */ /* 0x000fe2000fffe0ff */
[----:B------:R-:W-:Y:S01]  /*8cb0*/  LOP3.LUT R54, R54, R0, RZ, 0x3c, !PT ;  /* 0x0000000036367212 */ /* 0x000fe200078e3cff */
[----:B------:R-:W-:Y:S01]  /*8cc0*/  UIADD3 UR30, UPT, UPT, UR38, UR4, URZ ;  /* 0x00000004261e7290 */ /* 0x000fe2000fffe0ff */
[----:B------:R-:W-:Y:S02]  /*8cd0*/  SEL R52, R52, RZ, P0 ;  /* 0x000000ff34347207 */ /* 0x000fe40000000000 */
[----:B------:R-:W-:Y:S01]  /*8ce0*/  SEL R22, R22, RZ, P1 ;  /* 0x000000ff16167207 */ /* 0x000fe20000800000 */
[----:B------:R-:W-:Y:S08]  /*8cf0*/  BRA.U UP0, `(.L_x_147) ;  /* 0xffffffcd00b07547 */ /* 0x000ff0000b83ffff */
[----:B------:R-:W-:-:S13]  /*8d00*/  R2UR UR4, R49 ;  /* 0x00000000310472ca */ /* 0x000fda00000e0000 */
[----:B------:R-:W-:-:S09]  /*8d10*/  UISETP.NE.AND UP0, UPT, UR4, URZ, UPT ;  /* 0x000000ff0400728c */ /* 0x000fd2000bf05270 */
[----:B------:R-:W-:Y:S05]  /*8d20*/  BRA.U !UP0, `(.L_x_148) ;  /* 0x0000000108487547 */ /* 0x000fea000b800000 */
[----:B------:R-:W3:Y:S02]  /*8d30*/  LDCU.64 UR4, c[0x0][0x890] ;  /* 0x00011200ff0477ac */ /* 0x000ee40008000a00 */
[----:B---3--:R-:W-:-:S04]  /*8d40*/  UISETP.NE.U32.AND UP0, UPT, UR4, URZ, UPT ;  /* 0x000000ff0400728c */ /* 0x008fc8000bf05070 */
[----:B------:R-:W-:-:S09]  /*8d50*/  UISETP.NE.AND.EX UP0, UPT, UR5, URZ, UPT, UP0 ;  /* 0x000000ff0500728c */ /* 0x000fd2000bf05300 */
[----:B------:R-:W-:Y:S05]  /*8d60*/  BRA.U UP0, `(.L_x_149) ;  /* 0x00000001000c7547 */ /* 0x000fea000b800000 */
[----:B------:R-:W-:-:S13]  /*8d70*/  FSETP.NEU.AND P0, PT, R27, RZ, PT ;  /* 0x000000ff1b00720b */ /* 0x000fda0003f0d000 */
[----:B------:R-:W-:Y:S05]  /*8d80*/  @!P0 EXIT ;  /* 0x000000000000894d */ /* 0x000fea0003800000 */
[----:B------:R-:W-:Y:S05]  /*8d90*/  BRA `(.L_x_148) ;  /* 0x00000000002c7947 */ /* 0x000fea0003800000 */
.L_x_149:
[----:B------:R-:W-:Y:S01]  /*8da0*/  ISETP.NE.AND P0, PT, R51, RZ, PT ;  /* 0x000000ff3300720c */ /* 0x000fe20003f05270 */
[----:B------:R-:W-:-:S12]  /*8db0*/  BSSY.RECONVERGENT B0, `(.L_x_148) ;  /* 0x0000009000007945 */ /* 0x000fd80003800200 */
[----:B------:R-:W-:Y:S05]  /*8dc0*/  @P0 BRA `(.L_x_150) ;  /* 0x0000000000140947 */ /* 0x000fea0003800000 */
[----:B------:R-:W3:Y:S02]  /*8dd0*/  LDCU.64 UR4, c[0x0][0x888] ;  /* 0x00011100ff0477ac */ /* 0x000ee40008000a00 */
[----:B---3--:R-:W-:-:S04]  /*8de0*/  ISETP.NE.U32.AND P0, PT, RZ, UR4, PT ;  /* 0x00000004ff007c0c */ /* 0x008fc8000bf05070 */
[----:B------:R-:W-:-:S13]  /*8df0*/  ISETP.NE.AND.EX P0, PT, RZ, UR5, PT, P0 ;  /* 0x00000005ff007c0c */ /* 0x000fda000bf05300 */
[----:B------:R-:W-:Y:S05]  /*8e00*/  @!P0 EXIT ;  /* 0x000000000000894d */ /* 0x000fea0003800000 */
[----:B------:R-:W-:Y:S05]  /*8e10*/  BRA `(.L_x_151) ;  /* 0x0000000000087947 */ /* 0x000fea0003800000 */
.L_x_150:
[----:B------:R-:W-:-:S13]  /*8e20*/  FSETP.NEU.AND P0, PT, R27, RZ, PT ;  /* 0x000000ff1b00720b */ /* 0x000fda0003f0d000 */
[----:B------:R-:W-:Y:S05]  /*8e30*/  @!P0 EXIT ;  /* 0x000000000000894d */ /* 0x000fea0003800000 */
.L_x_151:
[----:B------:R-:W-:Y:S05]  /*8e40*/  BSYNC.RECONVERGENT B0 ;  /* 0x0000000000007941 */ /* 0x000fea0003800200 */
.L_x_148:
[----:B------:R-:W3:Y:S01]  /*8e50*/  S2UR UR5, SR_CgaCtaId ;  /* 0x00000000000579c3 */ /* 0x000ee20000008800 */
[----:B------:R-:W-:Y:S01]  /*8e60*/  ULEA UR4, UR46, UR44, 0x3 ;  /* 0x0000002c2e047291 */ /* 0x000fe2000f8e18ff */
[----:B------:R-:W-:-:S04]  /*8e70*/  DEPBAR.LE SB0, 0x0 ;  /* 0x000080000000791a */ /* 0x000fc80000000000 */
[----:B------:R-:W-:-:S04]  /*8e80*/  UIADD3 UR4, UPT, UPT, UR4, 0x130, URZ ;  /* 0x0000013004047890 */ /* 0x000fc8000fffe0ff */
[----:B---3--:R-:W-:-:S09]  /*8e90*/  UPRMT UR4, UR5, 0x654, UR4 ;  /* 0x0000065405047896 */ /* 0x008fd20008000004 */
[----:B------:R-:W-:Y:S01]  /*8ea0*/  SYNCS.ARRIVE.TRANS64.RED.A1T0 RZ, [UR4], RZ ;  /* 0x000000ffffff79a7 */ /* 0x000fe20008100404 */
[----:B------:R-:W-:Y:S05]  /*8eb0*/  EXIT ;  /* 0x000000000000794d */ /* 0x000fea0003800000 */
.L_x_25:
[----:B-1----:R1:W3:Y:S02]  /*8ec0*/  SYNCS.PHASECHK.TRANS64.TRYWAIT P0, [R0+URZ+0x1d0], R2 ;  /* 0x0001d002000075a7 */ /* 0x0022e400080011ff */
[----:B---3--:R-:W-:Y:S05]  /*8ed0*/  @!P0 NANOSLEEP.SYNCS 0x989680 ;  /* 0x009896800000895d */ /* 0x008fea0003900000 */
[----:B------:R-:W3:Y:S02]  /*8ee0*/  @!P0 SYNCS.PHASECHK.TRANS64 P0, [R0+URZ+0x1d0], R2 ;  /* 0x0001d002000085a7 */ /* 0x000ee400080010ff */
[----:B---3--:R-:W-:Y:S05]  /*8ef0*/  @!P0 BRA `(.L_x_25) ;  /* 0xfffffffc00f08947 */ /* 0x008fea000383ffff */
[----:B------:R-:W-:Y:S05]  /*8f00*/  BRA `(.L_x_152) ;  /* 0xffffff8800fc7947 */ /* 0x000fea000383ffff */
.L_x_28:
[----:B-1----:R-:W-:-:S07]  /*8f10*/  MOV R0, UR33 ;  /* 0x0000002100007c02 */ /* 0x002fce0008000f00 */
.L_x_153:
[----:B-1----:R1:W3:Y:S02]  /*8f20*/  SYNCS.PHASECHK.TRANS64.TRYWAIT P0, [R0+URZ+0x88], R3 ;  /* 0x00008803000075a7 */ /* 0x0022e400080011ff */
[----:B---3--:R-:W-:Y:S05]  /*8f30*/  @!P0 NANOSLEEP.SYNCS 0x989680 ;  /* 0x009896800000895d */ /* 0x008fea0003900000 */
[----:B------:R-:W3:Y:S02]  /*8f40*/  @!P0 SYNCS.PHASECHK.TRANS64 P0, [R0+URZ+0x88], R3 ;  /* 0x00008803000085a7 */ /* 0x000ee400080010ff */
[----:B---3--:R-:W-:Y:S05]  /*8f50*/  @!P0 BRA `(.L_x_153) ;  /* 0xfffffffc00f08947 */ /* 0x008fea000383ffff */
[----:B------:R-:W-:Y:S05]  /*8f60*/  BRA `(.L_x_27) ;  /* 0xffffff8c003c7947 */ /* 0x000fea000383ffff */
.L_x_35:
[----:B-1----:R-:W-:-:S07]  /*8f70*/  MOV R0, UR9 ;  /* 0x0000000900007c02 */ /* 0x002fce0008000f00 */
.L_x_154:
[----:B-1----:R1:W3:Y:S02]  /*8f80*/  SYNCS.PHASECHK.TRANS64.TRYWAIT P0, [R0+URZ+0x88], R3 ;  /* 0x00008803000075a7 */ /* 0x0022e400080011ff */
[----:B---3--:R-:W-:Y:S05]  /*8f90*/  @!P0 NANOSLEEP.SYNCS 0x989680 ;  /* 0x009896800000895d */ /* 0x008fea0003900000 */
[----:B------:R-:W3:Y:S02]  /*8fa0*/  @!P0 SYNCS.PHASECHK.TRANS64 P0, [R0+URZ+0x88], R3 ;  /* 0x00008803000085a7 */ /* 0x000ee400080010ff */
[----:B---3--:R-:W-:Y:S05]  /*8fb0*/  @!P0 BRA `(.L_x_154) ;  /* 0xfffffffc00f08947 */ /* 0x008fea000383ffff */
[----:B------:R-:W-:Y:S05]  /*8fc0*/  BRA `(.L_x_34) ;  /* 0xffffff8c00f47947 */ /* 0x000fea000383ffff */
.L_x_40:
[----:B-1----:R1:W3:Y:S02]  /*8fd0*/  SYNCS.PHASECHK.TRANS64.TRYWAIT P0, [R3+URZ+0x160], R0 ;  /* 0x00016000030075a7 */ /* 0x0022e400080011ff */
[----:B---3--:R-:W-:Y:S05]  /*8fe0*/  @!P0 NANOSLEEP.SYNCS 0x989680 ;  /* 0x009896800000895d */ /* 0x008fea0003900000 */
[----:B------:R-:W3:Y:S02]  /*8ff0*/  @!P0 SYNCS.PHASECHK.TRANS64 P0, [R3+URZ+0x160], R0 ;  /* 0x00016000030085a7 */ /* 0x000ee400080010ff */
[----:B---3--:R-:W-:Y:S05]  /*9000*/  @!P0 BRA `(.L_x_40) ;  /* 0xfffffffc00f08947 */ /* 0x008fea000383ffff */
[----:B------:R-:W-:Y:S05]  /*9010*/  BRA `(.L_x_155) ;  /* 0xffffff9000947947 */ /* 0x000fea000383ffff */
.L_x_44:
[----:B------:R-:W-:-:S07]  /*9020*/  MOV R0, UR4 ;  /* 0x0000000400007c02 */ /* 0x000fce0008000f00 */
.L_x_156:
[----:B-1----:R1:W3:Y:S02]  /*9030*/  SYNCS.PHASECHK.TRANS64.TRYWAIT P0, [R0+URZ], R2 ;  /* 0x00000002000075a7 */ /* 0x0022e400080011ff */
[----:B---3--:R-:W-:Y:S05]  /*9040*/  @!P0 NANOSLEEP.SYNCS 0x989680 ;  /* 0x009896800000895d */ /* 0x008fea0003900000 */
[----:B------:R-:W3:Y:S02]  /*9050*/  @!P0 SYNCS.PHASECHK.TRANS64 P0, [R0+URZ], R2 ;  /* 0x00000002000085a7 */ /* 0x000ee400080010ff */
[----:B---3--:R-:W-:Y:S05]  /*9060*/  @!P0 BRA `(.L_x_156) ;  /* 0xfffffffc00f08947 */ /* 0x008fea000383ffff */
[----:B------:R-:W-:Y:S05]  /*9070*/  BRA `(.L_x_157) ;  /* 0xffffff9800407947 */ /* 0x000fea000383ffff */
.L_x_45:
[----:B------:R-:W-:-:S07]  /*9080*/  MOV R0, UR5 ;  /* 0x0000000500007c02 */ /* 0x000fce0008000f00 */
.L_x_158:
[----:B-1----:R1:W3:Y:S02]  /*9090*/  SYNCS.PHASECHK.TRANS64.TRYWAIT P0, [R0+URZ], R3 ;  /* 0x00000003000075a7 */ /* 0x0022e400080011ff */
[----:B---3--:R-:W-:Y:S05]  /*90a0*/  @!P0 NANOSLEEP.SYNCS 0x989680 ;  /* 0x009896800000895d */ /* 0x008fea0003900000 */
[----:B------:R-:W3:Y:S02]  /*90b0*/  @!P0 SYNCS.PHASECHK.TRANS64 P0, [R0+URZ], R3 ;  /* 0x00000003000085a7 */ /* 0x000ee400080010ff */
[----:B---3--:R-:W-:Y:S05]  /*90c0*/  @!P0 BRA `(.L_x_158) ;  /* 0xfffffffc00f08947 */ /* 0x008fea000383ffff */
[----:B------:R-:W-:Y:S05]  /*90d0*/  BRA `(.L_x_159) ;  /* 0xffffff98004c7947 */ /* 0x000fea000383ffff */
.L_x_46:
[----:B------:R-:W-:-:S07]  /*90e0*/  MOV R0, UR5 ;  /* 0x0000000500007c02 */ /* 0x000fce0008000f00 */
.L_x_160:
[----:B-1----:R1:W3:Y:S02]  /*90f0*/  SYNCS.PHASECHK.TRANS64.TRYWAIT P0, [R0+URZ], R3 ;  /* 0x00000003000075a7 */ /* 0x0022e400080011ff */
[----:B---3--:R-:W-:Y:S05]  /*9100*/  @!P0 NANOSLEEP.SYNCS 0x989680 ;  /* 0x009896800000895d */ /* 0x008fea0003900000 */
[----:B------:R-:W3:Y:S02]  /*9110*/  @!P0 SYNCS.PHASECHK.TRANS64 P0, [R0+URZ], R3 ;  /* 0x00000003000085a7 */ /* 0x000ee400080010ff */
[----:B---3--:R-:W-:Y:S05]  /*9120*/  @!P0 BRA `(.L_x_160) ;  /* 0xfffffffc00f08947 */ /* 0x008fea000383ffff */
[----:B------:R-:W-:Y:S05]  /*9130*/  BRA `(.L_x_161) ;  /* 0xffffff9800587947 */ /* 0x000fea000383ffff */
.L_x_47:
[----:B------:R-:W-:-:S07]  /*9140*/  MOV R0, UR5 ;  /* 0x0000000500007c02 */ /* 0x000fce0008000f00 */
.L_x_162:
[----:B-1----:R1:W3:Y:S02]  /*9150*/  SYNCS.PHASECHK.TRANS64.TRYWAIT P0, [R0+URZ], R3 ;  /* 0x00000003000075a7 */ /* 0x0022e400080011ff */
[----:B---3--:R-:W-:Y:S05]  /*9160*/  @!P0 NANOSLEEP.SYNCS 0x989680 ;  /* 0x009896800000895d */ /* 0x008fea0003900000 */
[----:B------:R-:W3:Y:S02]  /*9170*/  @!P0 SYNCS.PHASECHK.TRANS64 P0, [R0+URZ], R3 ;  /* 0x00000003000085a7 */ /* 0x000ee400080010ff */
[----:B---3--:R-:W-:Y:S05]  /*9180*/  @!P0 BRA `(.L_x_162) ;  /* 0xfffffffc00f08947 */ /* 0x008fea000383ffff */
[----:B------:R-:W-:Y:S05]  /*9190*/  BRA `(.L_x_163) ;  /* 0xffffff9800647947 */ /* 0x000fea000383ffff */
.L_x_48:
[----:B------:R-:W-:-:S07]  /*91a0*/  MOV R0, UR5 ;  /* 0x0000000500007c02 */ /* 0x000fce0008000f00 */
.L_x_164:
[----:B-1----:R1:W3:Y:S02]  /*91b0*/  SYNCS.PHASECHK.TRANS64.TRYWAIT P0, [R0+URZ], R3 ;  /* 0x00000003000075a7 */ /* 0x0022e400080011ff */
[----:B---3--:R-:W-:Y:S05]  /*91c0*/  @!P0 NANOSLEEP.SYNCS 0x989680 ;  /* 0x009896800000895d */ /* 0x008fea0003900000 */
[----:B------:R-:W3:Y:S02]  /*91d0*/  @!P0 SYNCS.PHASECHK.TRANS64 P0, [R0+URZ], R3 ;  /* 0x00000003000085a7 */ /* 0x000ee400080010ff */
[----:B---3--:R-:W-:Y:S05]  /*91e0*/  @!P0 BRA `(.L_x_164) ;  /* 0xfffffffc00f08947 */ /* 0x008fea000383ffff */
[----:B------:R-:W-:Y:S05]  /*91f0*/  BRA `(.L_x_165) ;  /* 0xffffff9800707947 */ /* 0x000fea000383ffff */
.L_x_49:
[----:B------:R-:W-:-:S07]  /*9200*/  MOV R0, UR5 ;  /* 0x0000000500007c02 */ /* 0x000fce0008000f00 */
.L_x_166:
[----:B-1----:R1:W3:Y:S02]  /*9210*/  SYNCS.PHASECHK.TRANS64.TRYWAIT P0, [R0+URZ], R3 ;  /* 0x00000003000075a7 */ /* 0x0022e400080011ff */
[----:B---3--:R-:W-:Y:S05]  /*9220*/  @!P0 NANOSLEEP.SYNCS 0x989680 ;  /* 0x009896800000895d */ /* 0x008fea0003900000 */
[----:B------:R-:W3:Y:S02]  /*9230*/  @!P0 SYNCS.PHASECHK.TRANS64 P0, [R0+URZ], R3 ;  /* 0x00000003000085a7 */ /* 0x000ee400080010ff */
[----:B---3--:R-:W-:Y:S05]  /*9240*/  @!P0 BRA `(.L_x_166) ;  /* 0xfffffffc00f08947 */ /* 0x008fea000383ffff */
[----:B------:R-:W-:Y:S05]  /*9250*/  BRA `(.L_x_167) ;  /* 0xffffff98007c7947 */ /* 0x000fea000383ffff */
.L_x_50:
[----:B------:R-:W-:-:S07]  /*9260*/  MOV R0, UR5 ;  /* 0x0000000500007c02 */ /* 0x000fce0008000f00 */
.L_x_168:
[----:B-1----:R1:W3:Y:S02]  /*9270*/  SYNCS.PHASECHK.TRANS64.TRYWAIT P0, [R0+URZ], R3 ;  /* 0x00000003000075a7 */ /* 0x0022e400080011ff */
[----:B---3--:R-:W-:Y:S05]  /*9280*/  @!P0 NANOSLEEP.SYNCS 0x989680 ;  /* 0x009896800000895d */ /* 0x008fea0003900000 */
[----:B------:R-:W3:Y:S02]  /*9290*/  @!P0 SYNCS.PHASECHK.TRANS64 P0, [R0+URZ], R3 ;  /* 0x00000003000085a7 */ /* 0x000ee400080010ff */
[----:B---3--:R-:W-:Y:S05]  /*92a0*/  @!P0 BRA `(.L_x_168) ;  /* 0xfffffffc00f08947 */ /* 0x008fea000383ffff */
[----:B------:R-:W-:Y:S05]  /*92b0*/  BRA `(.L_x_169) ;  /* 0xffffff9800887947 */ /* 0x000fea000383ffff */
.L_x_51:
[----:B------:R-:W-:-:S07]  /*92c0*/  MOV R0, UR5 ;  /* 0x0000000500007c02 */ /* 0x000fce0008000f00 */
.L_x_170:
[----:B-1----:R1:W3:Y:S02]  /*92d0*/  SYNCS.PHASECHK.TRANS64.TRYWAIT P0, [R0+URZ], R3 ;  /* 0x00000003000075a7 */ /* 0x0022e400080011ff */
[----:B---3--:R-:W-:Y:S05]  /*92e0*/  @!P0 NANOSLEEP.SYNCS 0x989680 ;  /* 0x009896800000895d */ /* 0x008fea0003900000 */
[----:B------:R-:W3:Y:S02]  /*92f0*/  @!P0 SYNCS.PHASECHK.TRANS64 P0, [R0+URZ], R3 ;  /* 0x00000003000085a7 */ /* 0x000ee400080010ff */
[----:B---3--:R-:W-:Y:S05]  /*9300*/  @!P0 BRA `(.L_x_170) ;  /* 0xfffffffc00f08947 */ /* 0x008fea000383ffff */
[----:B------:R-:W-:Y:S05]  /*9310*/  BRA `(.L_x_171) ;  /* 0xffffff9800947947 */ /* 0x000fea000383ffff */
.L_x_52:
[----:B------:R-:W-:-:S07]  /*9320*/  MOV R0, UR5 ;  /* 0x0000000500007c02 */ /* 0x000fce0008000f00 */
.L_x_172:
[----:B-1----:R1:W3:Y:S02]  /*9330*/  SYNCS.PHASECHK.TRANS64.TRYWAIT P0, [R0+URZ], R3 ;  /* 0x00000003000075a7 */ /* 0x0022e400080011ff */
[----:B---3--:R-:W-:Y:S05]  /*9340*/  @!P0 NANOSLEEP.SYNCS 0x989680 ;  /* 0x009896800000895d */ /* 0x008fea0003900000 */
[----:B------:R-:W3:Y:S02]  /*9350*/  @!P0 SYNCS.PHASECHK.TRANS64 P0, [R0+URZ], R3 ;  /* 0x00000003000085a7 */ /* 0x000ee400080010ff */
[----:B---3--:R-:W-:Y:S05]  /*9360*/  @!P0 BRA `(.L_x_172) ;  /* 0xfffffffc00f08947 */ /* 0x008fea000383ffff */
[----:B------:R-:W-:Y:S05]  /*9370*/  BRA `(.L_x_173) ;  /* 0xffffff9800a07947 */ /* 0x000fea000383ffff */
.L_x_53:
[----:B------:R-:W-:-:S07]  /*9380*/  MOV R0, UR5 ;  /* 0x0000000500007c02 */ /* 0x000fce0008000f00 */
.L_x_174:
[----:B-1----:R1:W3:Y:S02]  /*9390*/  SYNCS.PHASECHK.TRANS64.TRYWAIT P0, [R0+URZ], R3 ;  /* 0x00000003000075a7 */ /* 0x0022e400080011ff */
[----:B---3--:R-:W-:Y:S05]  /*93a0*/  @!P0 NANOSLEEP.SYNCS 0x989680 ;  /* 0x009896800000895d */ /* 0x008fea0003900000 */
[----:B------:R-:W3:Y:S02]  /*93b0*/  @!P0 SYNCS.PHASECHK.TRANS64 P0, [R0+URZ], R3 ;  /* 0x00000003000085a7 */ /* 0x000ee400080010ff */
[----:B---3--:R-:W-:Y:S05]  /*93c0*/  @!P0 BRA `(.L_x_174) ;  /* 0xfffffffc00f08947 */ /* 0x008fea000383ffff */
[----:B------:R-:W-:Y:S05]  /*93d0*/  BRA `(.L_x_175) ;  /* 0xffffff9800ac7947 */ /* 0x000fea000383ffff */
.L_x_54:
[----:B------:R-:W-:-:S07]  /*93e0*/  MOV R0, UR5 ;  /* 0x0000000500007c02 */ /* 0x000fce0008000f00 */
.L_x_176:
[----:B-1----:R1:W3:Y:S02]  /*93f0*/  SYNCS.PHASECHK.TRANS64.TRYWAIT P0, [R0+URZ], R3 ;  /* 0x00000003000075a7 */ /* 0x0022e400080011ff */
[----:B---3--:R-:W-:Y:S05]  /*9400*/  @!P0 NANOSLEEP.SYNCS 0x989680 ;  /* 0x009896800000895d */ /* 0x008fea0003900000 */
[----:B------:R-:W3:Y:S02]  /*9410*/  @!P0 SYNCS.PHASECHK.TRANS64 P0, [R0+URZ], R3 ;  /* 0x00000003000085a7 */ /* 0x000ee400080010ff */
[----:B---3--:R-:W-:Y:S05]  /*9420*/  @!P0 BRA `(.L_x_176) ;  /* 0xfffffffc00f08947 */ /* 0x008fea000383ffff */
[----:B------:R-:W-:Y:S05]  /*9430*/  BRA `(.L_x_177) ;  /* 0xffffff9800b87947 */ /* 0x000fea000383ffff */
.L_x_55:
[----:B------:R-:W-:-:S07]  /*9440*/  MOV R0, UR5 ;  /* 0x0000000500007c02 */ /* 0x000fce0008000f00 */
.L_x_178:
[----:B-1----:R1:W3:Y:S02]  /*9450*/  SYNCS.PHASECHK.TRANS64.TRYWAIT P0, [R0+URZ], R3 ;  /* 0x00000003000075a7 */ /* 0x0022e400080011ff */
[----:B---3--:R-:W-:Y:S05]  /*9460*/  @!P0 NANOSLEEP.SYNCS 0x989680 ;  /* 0x009896800000895d */ /* 0x008fea0003900000 */
[----:B------:R-:W3:Y:S02]  /*9470*/  @!P0 SYNCS.PHASECHK.TRANS64 P0, [R0+URZ], R3 ;  /* 0x00000003000085a7 */ /* 0x000ee400080010ff */
[----:B---3--:R-:W-:Y:S05]  /*9480*/  @!P0 BRA `(.L_x_178) ;  /* 0xfffffffc00f08947 */ /* 0x008fea000383ffff */
[----:B------:R-:W-:Y:S05]  /*9490*/  BRA `(.L_x_179) ;  /* 0xffffff9800c47947 */ /* 0x000fea000383ffff */
.L_x_56:
[----:B------:R-:W-:-:S07]  /*94a0*/  MOV R0, UR5 ;  /* 0x0000000500007c02 */ /* 0x000fce0008000f00 */
.L_x_180:
[----:B-1----:R1:W3:Y:S02]  /*94b0*/  SYNCS.PHASECHK.TRANS64.TRYWAIT P0, [R0+URZ], R3 ;  /* 0x00000003000075a7 */ /* 0x0022e400080011ff */
[----:B---3--:R-:W-:Y:S05]  /*94c0*/  @!P0 NANOSLEEP.SYNCS 0x989680 ;  /* 0x009896800000895d */ /* 0x008fea0003900000 */
[----:B------:R-:W3:Y:S02]  /*94d0*/  @!P0 SYNCS.PHASECHK.TRANS64 P0, [R0+URZ], R3 ;  /* 0x00000003000085a7 */ /* 0x000ee400080010ff */
[----:B---3--:R-:W-:Y:S05]  /*94e0*/  @!P0 BRA `(.L_x_180) ;  /* 0xfffffffc00f08947 */ /* 0x008fea000383ffff */
[----:B------:R-:W-:Y:S05]  /*94f0*/  BRA `(.L_x_181) ;  /* 0xffffff9800d07947 */ /* 0x000fea000383ffff */
.L_x_57:
[----:B------:R-:W-:-:S07]  /*9500*/  MOV R0, UR5 ;  /* 0x0000000500007c02 */ /* 0x000fce0008000f00 */
.L_x_182:
[----:B-1----:R1:W3:Y:S02]  /*9510*/  SYNCS.PHASECHK.TRANS64.TRYWAIT P0, [R0+URZ], R3 ;  /* 0x00000003000075a7 */ /* 0x0022e400080011ff */
[----:B---3--:R-:W-:Y:S05]  /*9520*/  @!P0 NANOSLEEP.SYNCS 0x989680 ;  /* 0x009896800000895d */ /* 0x008fea0003900000 */
[----:B------:R-:W3:Y:S02]  /*9530*/  @!P0 SYNCS.PHASECHK.TRANS64 P0, [R0+URZ], R3 ;  /* 0x00000003000085a7 */ /* 0x000ee400080010ff */
[----:B---3--:R-:W-:Y:S05]  /*9540*/  @!P0 BRA `(.L_x_182) ;  /* 0xfffffffc00f08947 */ /* 0x008fea000383ffff */
[----:B------:R-:W-:Y:S05]  /*9550*/  BRA `(.L_x_183) ;  /* 0xffffff9800dc7947 */ /* 0x000fea000383ffff */
.L_x_58:
[----:B------:R-:W-:-:S07]  /*9560*/  MOV R0, UR5 ;  /* 0x0000000500007c02 */ /* 0x000fce0008000f00 */
.L_x_184:
[----:B-1----:R1:W3:Y:S02]  /*9570*/  SYNCS.PHASECHK.TRANS64.TRYWAIT P0, [R0+URZ], R3 ;  /* 0x00000003000075a7 */ /* 0x0022e400080011ff */
[----:B---3--:R-:W-:Y:S05]  /*9580*/  @!P0 NANOSLEEP.SYNCS 0x989680 ;  /* 0x009896800000895d */ /* 0x008fea0003900000 */
[----:B------:R-:W3:Y:S02]  /*9590*/  @!P0 SYNCS.PHASECHK.TRANS64 P0, [R0+URZ], R3 ;  /* 0x00000003000085a7 */ /* 0x000ee400080010ff */
[----:B---3--:R-:W-:Y:S05]  /*95a0*/  @!P0 BRA `(.L_x_184) ;  /* 0xfffffffc00f08947 */ /* 0x008fea000383ffff */
[----:B------:R-:W-:Y:S05]  /*95b0*/  BRA `(.L_x_185) ;  /* 0xffffff9800e87947 */ /* 0x000fea000383ffff */
.L_x_59:
[----:B------:R-:W-:-:S07]  /*95c0*/  MOV R0, UR5 ;  /* 0x0000000500007c02 */ /* 0x000fce0008000f00 */
.L_x_186:
[----:B-1----:R1:W3:Y:S02]  /*95d0*/  SYNCS.PHASECHK.TRANS64.TRYWAIT P0, [R0+URZ], R3 ;  /* 0x00000003000075a7 */ /* 0x0022e400080011ff */
[----:B---3--:R-:W-:Y:S05]  /*95e0*/  @!P0 NANOSLEEP.SYNCS 0x989680 ;  /* 0x009896800000895d */ /* 0x008fea0003900000 */
[----:B------:R-:W3:Y:S02]  /*95f0*/  @!P0 SYNCS.PHASECHK.TRANS64 P0, [R0+URZ], R3 ;  /* 0x00000003000085a7 */ /* 0x000ee400080010ff */
[----:B---3--:R-:W-:Y:S05]  /*9600*/  @!P0 BRA `(.L_x_186) ;  /* 0xfffffffc00f08947 */ /* 0x008fea000383ffff */
[----:B------:R-:W-:Y:S05]  /*9610*/  BRA `(.L_x_187) ;  /* 0xffffff9800f47947 */ /* 0x000fea000383ffff */
.L_x_62:
[----:B--2---:R2:W3:Y:S02]  /*9620*/  SYNCS.PHASECHK.TRANS64.TRYWAIT P0, [R2+URZ+0x1c0], R4 ;  /* 0x0001c004020075a7 */ /* 0x0044e400080011ff */
[----:B---3--:R-:W-:Y:S05]  /*9630*/  @!P0 NANOSLEEP.SYNCS 0x989680 ;  /* 0x009896800000895d */ /* 0x008fea0003900000 */
[----:B------:R-:W3:Y:S02]  /*9640*/  @!P0 SYNCS.PHASECHK.TRANS64 P0, [R2+URZ+0x1c0], R4 ;  /* 0x0001c004020085a7 */ /* 0x000ee400080010ff */
[----:B---3--:R-:W-:Y:S05]  /*9650*/  @!P0 BRA `(.L_x_62) ;  /* 0xfffffffc00f08947 */ /* 0x008fea000383ffff */
[----:B------:R-:W-:Y:S05]  /*9660*/  BRA `(.L_x_188) ;  /* 0xffffff9c00587947 */ /* 0x000fea000383ffff */
.L_x_63:
[----:B------:R-:W-:-:S07]  /*9670*/  MOV R2, UR4 ;  /* 0x0000000400027c02 */ /* 0x000fce0008000f00 */
.L_x_189:
[----:B--2---:R2:W3:Y:S02]  /*9680*/  SYNCS.PHASECHK.TRANS64.TRYWAIT P0, [R2+URZ+0x170], R5 ;  /* 0x00017005020075a7 */ /* 0x0044e400080011ff */
[----:B---3--:R-:W-:Y:S05]  /*9690*/  @!P0 NANOSLEEP.SYNCS 0x989680 ;  /* 0x009896800000895d */ /* 0x008fea0003900000 */
[----:B------:R-:W3:Y:S02]  /*96a0*/  @!P0 SYNCS.PHASECHK.TRANS64 P0, [R2+URZ+0x170], R5 ;  /* 0x00017005020085a7 */ /* 0x000ee400080010ff */
[----:B---3--:R-:W-:Y:S05]  /*96b0*/  @!P0 BRA `(.L_x_189) ;  /* 0xfffffffc00f08947 */ /* 0x008fea000383ffff */
[----:B------:R-:W-:Y:S05]  /*96c0*/  BRA `(.L_x_190) ;  /* 0xffffff9c00687947 */ /* 0x000fea000383ffff */
.L_x_64:
[----:B--2---:R2:W3:Y:S02]  /*96d0*/  SYNCS.PHASECHK.TRANS64.TRYWAIT P1, [R2+URZ+0x160], R4 ;  /* 0x00016004020075a7 */ /* 0x0044e400080211ff */
[----:B---3--:R-:W-:Y:S05]  /*96e0*/  @!P1 NANOSLEEP.SYNCS 0x989680 ;  /* 0x009896800000995d */ /* 0x008fea0003900000 */
[----:B------:R-:W3:Y:S02]  /*96f0*/  @!P1 SYNCS.PHASECHK.TRANS64 P1, [R2+URZ+0x160], R4 ;  /* 0x00016004020095a7 */ /* 0x000ee400080210ff */
[----:B---3--:R-:W-:Y:S05]  /*9700*/  @!P1 BRA `(.L_x_64) ;  /* 0xfffffffc00f09947 */ /* 0x008fea000383ffff */
[----:B------:R-:W-:Y:S05]  /*9710*/  BRA `(.L_x_191) ;  /* 0xffffff9c00987947 */ /* 0x000fea000383ffff */
.L_x_67:
[----:B------:R-:W-:-:S07]  /*9720*/  MOV R0, UR4 ;  /* 0x0000000400007c02 */ /* 0x000fce0008000f00 */
.L_x_192:
[----:B--2---:R2:W3:Y:S02]  /*9730*/  SYNCS.PHASECHK.TRANS64.TRYWAIT P0, [R0+URZ+0x170], R2 ;  /* 0x00017002000075a7 */ /* 0x0044e400080011ff */
[----:B---3--:R-:W-:Y:S05]  /*9740*/  @!P0 NANOSLEEP.SYNCS 0x989680 ;  /* 0x009896800000895d */ /* 0x008fea0003900000 */
[----:B------:R-:W3:Y:S02]  /*9750*/  @!P0 SYNCS.PHASECHK.TRANS64 P0, [R0+URZ+0x170], R2 ;  /* 0x00017002000085a7 */ /* 0x000ee400080010ff */
[----:B---3--:R-:W-:Y:S05]  /*9760*/  @!P0 BRA `(.L_x_192) ;  /* 0xfffffffc00f08947 */ /* 0x008fea000383ffff */
[----:B------:R-:W-:Y:S05]  /*9770*/  BRA `(.L_x_66) ;  /* 0xffffff9c00ec7947 */ /* 0x000fea000383ffff */
.L_x_74:
[----:B-1----:R1:W2:Y:S02]  /*9780*/  SYNCS.PHASECHK.TRANS64.TRYWAIT P1, [R0+URZ+0x160], R2 ;  /* 0x00016002000075a7 */ /* 0x0022a400080211ff */
[----:B--2---:R-:W-:Y:S05]  /*9790*/  @!P1 NANOSLEEP.SYNCS 0x989680 ;  /* 0x009896800000995d */ /* 0x004fea0003900000 */
[----:B------:R-:W2:Y:S02]  /*97a0*/  @!P1 SYNCS.PHASECHK.TRANS64 P1, [R0+URZ+0x160], R2 ;  /* 0x00016002000095a7 */ /* 0x000ea400080210ff */
[----:B--2---:R-:W-:Y:S05]  /*97b0*/  @!P1 BRA `(.L_x_74) ;  /* 0xfffffffc00f09947 */ /* 0x004fea000383ffff */
[----:B------:R-:W-:Y:S05]  /*97c0*/  BRA `(.L_x_193) ;  /* 0xffffffa400547947 */ /* 0x000fea000383ffff */
.L_x_75:
[----:B------:R-:W-:-:S07]  /*97d0*/  MOV R2, UR23 ;  /* 0x0000001700027c02 */ /* 0x000fce0008000f00 */
.L_x_194:
[----:B-1----:R1:W2:Y:S02]  /*97e0*/  SYNCS.PHASECHK.TRANS64.TRYWAIT P0, [R2+URZ+0x1a0], R0 ;  /* 0x0001a000020075a7 */ /* 0x0022a400080011ff */
[----:B--2---:R-:W-:Y:S05]  /*97f0*/  @!P0 NANOSLEEP.SYNCS 0x989680 ;  /* 0x009896800000895d */ /* 0x004fea0003900000 */
[----:B------:R-:W2:Y:S02]  /*9800*/  @!P0 SYNCS.PHASECHK.TRANS64 P0, [R2+URZ+0x1a0], R0 ;  /* 0x0001a000020085a7 */ /* 0x000ea400080010ff */
[----:B--2---:R-:W-:Y:S05]  /*9810*/  @!P0 BRA `(.L_x_194) ;  /* 0xfffffffc00f08947 */ /* 0x004fea000383ffff */
[----:B------:R-:W-:Y:S05]  /*9820*/  BRA `(.L_x_195) ;  /* 0xffffffa400a47947 */ /* 0x000fea000383ffff */
.L_x_78:
[----:B------:R-:W-:Y:S07]  /*9830*/  MOV R0, UR5 ;  /* 0x0000000500007c02 */ /* 0x000fee0008000f00 */
.L_x_196:
[----:B-1----:R1:W2:Y:S02]  /*9840*/  SYNCS.PHASECHK.TRANS64.TRYWAIT P0, [R0+URZ], R2 ;  /* 0x00000002000075a7 */ /* 0x0022a400080011ff */
[----:B--2---:R-:W-:Y:S05]  /*9850*/  @!P0 NANOSLEEP.SYNCS 0x989680 ;  /* 0x009896800000895d */ /* 0x004fea0003900000 */
[----:B------:R-:W2:Y:S02]  /*9860*/  @!P0 SYNCS.PHASECHK.TRANS64 P0, [R0+URZ], R2 ;  /* 0x00000002000085a7 */ /* 0x000ea400080010ff */
[----:B--2---:R-:W-:Y:S05]  /*9870*/  @!P0 BRA `(.L_x_196) ;  /* 0xfffffffc00f08947 */ /* 0x004fea000383ffff */
[----:B------:R-:W-:Y:S05]  /*9880*/  BRA `(.L_x_77) ;  /* 0xffffffa400c07947 */ /* 0x000fea000383ffff */
.L_x_81:
[----:B------:R-:W-:-:S07]  /*9890*/  MOV R0, UR4 ;  /* 0x0000000400007c02 */ /* 0x000fce0008000f00 */
.L_x_197:
[----:B--2---:R2:W4:Y:S02]  /*98a0*/  SYNCS.PHASECHK.TRANS64.TRYWAIT P0, [R0+URZ], R2 ;  /* 0x00000002000075a7 */ /* 0x00452400080011ff */
[----:B----4-:R-:W-:Y:S05]  /*98b0*/  @!P0 NANOSLEEP.SYNCS 0x989680 ;  /* 0x009896800000895d */ /* 0x010fea0003900000 */
[----:B------:R-:W4:Y:S02]  /*98c0*/  @!P0 SYNCS.PHASECHK.TRANS64 P0, [R0+URZ], R2 ;  /* 0x00000002000085a7 */ /* 0x000f2400080010ff */
[----:B----4-:R-:W-:Y:S05]  /*98d0*/  @!P0 BRA `(.L_x_197) ;  /* 0xfffffffc00f08947 */ /* 0x010fea000383ffff */
[----:B------:R-:W-:Y:S05]  /*98e0*/  BRA `(.L_x_198) ;  /* 0xffffffa800747947 */ /* 0x000fea000383ffff */
.L_x_82:
[----:B------:R-:W-:-:S07]  /*98f0*/  MOV R0, UR5 ;  /* 0x0000000500007c02 */ /* 0x000fce0008000f00 */
.L_x_199:
[----:B-1----:R1:W2:Y:S02]  /*9900*/  SYNCS.PHASECHK.TRANS64.TRYWAIT P0, [R0+URZ], R3 ;  /* 0x00000003000075a7 */ /* 0x0022a400080011ff */
[----:B--2---:R-:W-:Y:S05]  /*9910*/  @!P0 NANOSLEEP.SYNCS 0x989680 ;  /* 0x009896800000895d */ /* 0x004fea0003900000 */
[----:B------:R-:W2:Y:S02]  /*9920*/  @!P0 SYNCS.PHASECHK.TRANS64 P0, [R0+URZ], R3 ;  /* 0x00000003000085a7 */ /* 0x000ea400080010ff */
[----:B--2---:R-:W-:Y:S05]  /*9930*/  @!P0 BRA `(.L_x_199) ;  /* 0xfffffffc00f08947 */ /* 0x004fea000383ffff */
[----:B------:R-:W-:Y:S05]  /*9940*/  BRA `(.L_x_200) ;  /* 0xffffffa800807947 */ /* 0x000fea000383ffff */
.L_x_83:
[----:B------:R-:W-:-:S07]  /*9950*/  MOV R0, UR5 ;  /* 0x0000000500007c02 */ /* 0x000fce0008000f00 */
.L_x_201:
[----:B-1----:R1:W2:Y:S02]  /*9960*/  SYNCS.PHASECHK.TRANS64.TRYWAIT P0, [R0+URZ], R3 ;  /* 0x00000003000075a7 */ /* 0x0022a400080011ff */
[----:B--2---:R-:W-:Y:S05]  /*9970*/  @!P0 NANOSLEEP.SYNCS 0x989680 ;  /* 0x009896800000895d */ /* 0x004fea0003900000 */
[----:B------:R-:W2:Y:S02]  /*9980*/  @!P0 SYNCS.PHASECHK.TRANS64 P0, [R0+URZ], R3 ;  /* 0x00000003000085a7 */ /* 0x000ea400080010ff */
[----:B--2---:R-:W-:Y:S05]  /*9990*/  @!P0 BRA `(.L_x_201) ;  /* 0xfffffffc00f08947 */ /* 0x004fea000383ffff */
[----:B------:R-:W-:Y:S05]  /*99a0*/  BRA `(.L_x_202) ;  /* 0xffffffa8008c7947 */ /* 0x000fea000383ffff */
.L_x_84:
[----:B-1----:R-:W-:-:S07]  /*99b0*/  MOV R0, UR4 ;  /* 0x0000000400007c02 */ /* 0x002fce0008000f00 */
.L_x_203:
[----:B-1----:R1:W2:Y:S02]  /*99c0*/  SYNCS.PHASECHK.TRANS64.TRYWAIT P0, [R0+URZ], R2 ;  /* 0x00000002000075a7 */ /* 0x0022a400080011ff */
[----:B--2---:R-:W-:Y:S05]  /*99d0*/  @!P0 NANOSLEEP.SYNCS 0x989680 ;  /* 0x009896800000895d */ /* 0x004fea0003900000 */
[----:B------:R-:W2:Y:S02]  /*99e0*/  @!P0 SYNCS.PHASECHK.TRANS64 P0, [R0+URZ], R2 ;  /* 0x00000002000085a7 */ /* 0x000ea400080010ff */
[----:B--2---:R-:W-:Y:S05]  /*99f0*/  @!P0 BRA `(.L_x_203) ;  /* 0xfffffffc00f08947 */ /* 0x004fea000383ffff */
[----:B------:R-:W-:Y:S05]  /*9a00*/  BRA `(.L_x_204) ;  /* 0xffffffa800987947 */ /* 0x000fea000383ffff */
.L_x_89:
[----:B-1----:R1:W2:Y:S02]  /*9a10*/  SYNCS.PHASECHK.TRANS64.TRYWAIT P0, [R8+URZ+0x160], R0 ;  /* 0x00016000080075a7 */ /* 0x0022a400080011ff */
[----:B--2---:R-:W-:Y:S05]  /*9a20*/  @!P0 NANOSLEEP.SYNCS 0x989680 ;  /* 0x009896800000895d */ /* 0x004fea0003900000 */
[----:B------:R-:W2:Y:S02]  /*9a30*/  @!P0 SYNCS.PHASECHK.TRANS64 P0, [R8+URZ+0x160], R0 ;  /* 0x00016000080085a7 */ /* 0x000ea400080010ff */
[----:B--2---:R-:W-:Y:S05]  /*9a40*/  @!P0 BRA `(.L_x_89) ;  /* 0xfffffffc00f08947 */ /* 0x004fea000383ffff */
[----:B------:R-:W-:Y:S05]  /*9a50*/  BRA `(.L_x_205) ;  /* 0xffffffac00dc7947 */ /* 0x000fea000383ffff */
.L_x_92:
[----:B-1----:R-:W-:Y:S07]  /*9a60*/  MOV R0, UR21 ;  /* 0x0000001500007c02 */ /* 0x002fee0008000f00 */
.L_x_206:
[----:B-1----:R1:W2:Y:S02]  /*9a70*/  SYNCS.PHASECHK.TRANS64.TRYWAIT P1, [R0+URZ+0x158], R2 ;  /* 0x00015802000075a7 */ /* 0x0022a400080211ff */
[----:B--2---:R-:W-:Y:S05]  /*9a80*/  @!P1 NANOSLEEP.SYNCS 0x989680 ;  /* 0x009896800000995d */ /* 0x004fea0003900000 */
[----:B------:R-:W2:Y:S02]  /*9a90*/  @!P1 SYNCS.PHASECHK.TRANS64 P1, [R0+URZ+0x158], R2 ;  /* 0x00015802000095a7 */ /* 0x000ea400080210ff */
[----:B--2---:R-:W-:Y:S05]  /*9aa0*/  @!P1 BRA `(.L_x_206) ;  /* 0xfffffffc00f09947 */ /* 0x004fea000383ffff */
[----:B------:R-:W-:Y:S05]  /*9ab0*/  BRA `(.L_x_91) ;  /* 0xffffffb400587947 */ /* 0x000fea000383ffff */
.L_x_95:
[----:B-1----:R-:W-:Y:S07]  /*9ac0*/  MOV R0, UR21 ;  /* 0x0000001500007c02 */ /* 0x002fee0008000f00 */
.L_x_207:
[----:B-1----:R1:W2:Y:S02]  /*9ad0*/  SYNCS.PHASECHK.TRANS64.TRYWAIT P0, [R0+URZ+0x130], R4 ;  /* 0x00013004000075a7 */ /* 0x0022a400080011ff */
[----:B--2---:R-:W-:Y:S05]  /*9ae0*/  @!P0 NANOSLEEP.SYNCS 0x989680 ;  /* 0x009896800000895d */ /* 0x004fea0003900000 */
[----:B------:R-:W2:Y:S02]  /*9af0*/  @!P0 SYNCS.PHASECHK.TRANS64 P0, [R0+URZ+0x130], R4 ;  /* 0x00013004000085a7 */ /* 0x000ea400080010ff */
[----:B--2---:R-:W-:Y:S05]  /*9b00*/  @!P0 BRA `(.L_x_207) ;  /* 0xfffffffc00f08947 */ /* 0x004fea000383ffff */
[----:B------:R-:W-:Y:S05]  /*9b10*/  BRA `(.L_x_208) ;  /* 0xffffffb400b07947 */ /* 0x000fea000383ffff */
.L_x_96:
[----:B------:R-:W-:Y:S07]  /*9b20*/  MOV R0, UR21 ;  /* 0x0000001500007c02 */ /* 0x000fee0008000f00 */
.L_x_209:
[----:B-1----:R1:W2:Y:S02]  /*9b30*/  SYNCS.PHASECHK.TRANS64.TRYWAIT P0, [R0+URZ+0x138], R4 ;  /* 0x00013804000075a7 */ /* 0x0022a400080011ff */
[----:B--2---:R-:W-:Y:S05]  /*9b40*/  @!P0 NANOSLEEP.SYNCS 0x989680 ;  /* 0x009896800000895d */ /* 0x004fea0003900000 */
[----:B------:R-:W2:Y:S02]  /*9b50*/  @!P0 SYNCS.PHASECHK.TRANS64 P0, [R0+URZ+0x138], R4 ;  /* 0x00013804000085a7 */ /* 0x000ea400080010ff */
[----:B--2---:R-:W-:Y:S05]  /*9b60*/  @!P0 BRA `(.L_x_209) ;  /* 0xfffffffc00f08947 */ /* 0x004fea000383ffff */
[----:B------:R-:W-:Y:S05]  /*9b70*/  BRA `(.L_x_210) ;  /* 0xffffffb400e87947 */ /* 0x000fea000383ffff */
.L_x_97:
[----:B------:R-:W-:Y:S07]  /*9b80*/  MOV R0, UR21 ;  /* 0x0000001500007c02 */ /* 0x000fee0008000f00 */
.L_x_211:
[----:B-1----:R1:W2:Y:S02]  /*9b90*/  SYNCS.PHASECHK.TRANS64.TRYWAIT P0, [R0+URZ+0x140], R4 ;  /* 0x00014004000075a7 */ /* 0x0022a400080011ff */
[----:B--2---:R-:W-:Y:S05]  /*9ba0*/  @!P0 NANOSLEEP.SYNCS 0x989680 ;  /* 0x009896800000895d */ /* 0x004fea0003900000 */
[----:B------:R-:W2:Y:S02]  /*9bb0*/  @!P0 SYNCS.PHASECHK.TRANS64 P0, [R0+URZ+0x140], R4 ;  /* 0x00014004000085a7 */ /* 0x000ea400080010ff */
[----:B--2---:R-:W-:Y:S05]  /*9bc0*/  @!P0 BRA `(.L_x_211) ;  /* 0xfffffffc00f08947 */ /* 0x004fea000383ffff */
[----:B------:R-:W-:Y:S05]  /*9bd0*/  BRA `(.L_x_212) ;  /* 0xffffffb8002c7947 */ /* 0x000fea000383ffff */
.L_x_98:
[----:B------:R-:W-:Y:S07]  /*9be0*/  MOV R0, UR21 ;  /* 0x0000001500007c02 */ /* 0x000fee0008000f00 */
.L_x_213:
[----:B-1----:R1:W2:Y:S02]  /*9bf0*/  SYNCS.PHASECHK.TRANS64.TRYWAIT P0, [R0+URZ+0x148], R4 ;  /* 0x00014804000075a7 */ /* 0x0022a400080011ff */
[----:B--2---:R-:W-:Y:S05]  /*9c00*/  @!P0 NANOSLEEP.SYNCS 0x989680 ;  /* 0x009896800000895d */ /* 0x004fea0003900000 */
[----:B------:R-:W2:Y:S02]  /*9c10*/  @!P0 SYNCS.PHASECHK.TRANS64 P0, [R0+URZ+0x148], R4 ;  /* 0x00014804000085a7 */ /* 0x000ea400080010ff */
[----:B--2---:R-:W-:Y:S05]  /*9c20*/  @!P0 BRA `(.L_x_213) ;  /* 0xfffffffc00f08947 */ /* 0x004fea000383ffff */
[----:B------:R-:W-:Y:S05]  /*9c30*/  BRA `(.L_x_214) ;  /* 0xffffffb800747947 */ /* 0x000fea000383ffff */
.L_x_100:
[----:B------:R-:W-:-:S07]  /*9c40*/  MOV R0, UR21 ;  /* 0x0000001500007c02 */ /* 0x000fce0008000f00 */
.L_x_215:
[----:B--2---:R2:W4:Y:S02]  /*9c50*/  SYNCS.PHASECHK.TRANS64.TRYWAIT P0, [R0+URZ+0x130], R2 ;  /* 0x00013002000075a7 */ /* 0x00452400080011ff */
[----:B----4-:R-:W-:Y:S05]  /*9c60*/  @!P0 NANOSLEEP.SYNCS 0x989680 ;  /* 0x009896800000895d */ /* 0x010fea0003900000 */
[----:B------:R-:W4:Y:S02]  /*9c70*/  @!P0 SYNCS.PHASECHK.TRANS64 P0, [R0+URZ+0x130], R2 ;  /* 0x00013002000085a7 */ /* 0x000f2400080010ff */
[----:B----4-:R-:W-:Y:S05]  /*9c80*/  @!P0 BRA `(.L_x_215) ;  /* 0xfffffffc00f08947 */ /* 0x010fea000383ffff */
[----:B------:R-:W-:Y:S05]  /*9c90*/  BRA `(.L_x_216) ;  /* 0xffffffb800ec7947 */ /* 0x000fea000383ffff */
.L_x_101:
[----:B--2---:R-:W-:-:S07]  /*9ca0*/  MOV R0, UR21 ;  /* 0x0000001500007c02 */ /* 0x004fce0008000f00 */
.L_x_217:
[----:B--2---:R2:W4:Y:S02]  /*9cb0*/  SYNCS.PHASECHK.TRANS64.TRYWAIT P0, [R0+URZ+0x138], R2 ;  /* 0x00013802000075a7 */ /* 0x00452400080011ff */
[----:B----4-:R-:W-:Y:S05]  /*9cc0*/  @!P0 NANOSLEEP.SYNCS 0x989680 ;  /* 0x009896800000895d */ /* 0x010fea0003900000 */
[----:B------:R-:W4:Y:S02]  /*9cd0*/  @!P0 SYNCS.PHASECHK.TRANS64 P0, [R0+URZ+0x138], R2 ;  /* 0x00013802000085a7 */ /* 0x000f2400080010ff */
[----:B----4-:R-:W-:Y:S05]  /*9ce0*/  @!P0 BRA `(.L_x_217) ;  /* 0xfffffffc00f08947 */ /* 0x010fea000383ffff */
[----:B------:R-:W-:Y:S05]  /*9cf0*/  BRA `(.L_x_218) ;  /* 0xffffffb800dc7947 */ /* 0x000fea000383ffff */
.L_x_102:
[----:B--2---:R-:W-:-:S07]  /*9d00*/  MOV R0, UR21 ;  /* 0x0000001500007c02 */ /* 0x004fce0008000f00 */
.L_x_219:
[----:B--2---:R2:W4:Y:S02]  /*9d10*/  SYNCS.PHASECHK.TRANS64.TRYWAIT P0, [R0+URZ+0x140], R2 ;  /* 0x00014002000075a7 */ /* 0x00452400080011ff */
[----:B----4-:R-:W-:Y:S05]  /*9d20*/  @!P0 NANOSLEEP.SYNCS 0x989680 ;  /* 0x009896800000895d */ /* 0x010fea0003900000 */
[----:B------:R-:W4:Y:S02]  /*9d30*/  @!P0 SYNCS.PHASECHK.TRANS64 P0, [R0+URZ+0x140], R2 ;  /* 0x00014002000085a7 */ /* 0x000f2400080010ff */
[----:B----4-:R-:W-:Y:S05]  /*9d40*/  @!P0 BRA `(.L_x_219) ;  /* 0xfffffffc00f08947 */ /* 0x010fea000383ffff */
[----:B------:R-:W-:Y:S05]  /*9d50*/  BRA `(.L_x_220) ;  /* 0xffffffb800cc7947 */ /* 0x000fea000383ffff */
.L_x_104:
[----:B-1----:R1:W2:Y:S02]  /*9d60*/  SYNCS.PHASECHK.TRANS64.TRYWAIT P0, [R3+URZ+0x160], R0 ;  /* 0x00016000030075a7 */ /* 0x0022a400080011ff */
[----:B--2---:R-:W-:Y:S05]  /*9d70*/  @!P0 NANOSLEEP.SYNCS 0x989680 ;  /* 0x009896800000895d */ /* 0x004fea0003900000 */
[----:B------:R-:W2:Y:S02]  /*9d80*/  @!P0 SYNCS.PHASECHK.TRANS64 P0, [R3+URZ+0x160], R0 ;  /* 0x00016000030085a7 */ /* 0x000ea400080010ff */
[----:B--2---:R-:W-:Y:S05]  /*9d90*/  @!P0 BRA `(.L_x_104) ;  /* 0xfffffffc00f08947 */ /* 0x004fea000383ffff */
[----:B------:R-:W-:Y:S05]  /*9da0*/  BRA `(.L_x_221) ;  /* 0xffffffbc00987947 */ /* 0x000fea000383ffff */
.L_x_115:
[----:B-1----:R-:W-:Y:S04]  /*9db0*/  MOV R0, UR44 ;  /* 0x0000002c00007c02 */ /* 0x002fe80008000f00 */
[----:B------:R1:W2:Y:S03]  /*9dc0*/  SYNCS.PHASECHK.TRANS64.TRYWAIT P1, [R0+URZ+0x110], R3 ;  /* 0x00011003000075a7 */ /* 0x0002a600080211ff */
[----:B--2---:R-:W-:Y:S05]  /*9dd0*/  @!P1 NANOSLEEP.SYNCS 0x989680 ;  /* 0x009896800000995d */ /* 0x004fea0003900000 */
[----:B------:R-:W2:Y:S02]  /*9de0*/  @!P1 SYNCS.PHASECHK.TRANS64 P1, [R0+URZ+0x110], R3 ;  /* 0x00011003000095a7 */ /* 0x000ea400080210ff */
[----:B--2---:R-:W-:Y:S05]  /*9df0*/  @!P1 BRA `(.L_x_115) ;  /* 0xfffffffc00ec9947 */ /* 0x004fea000383ffff */
[----:B------:R-:W-:Y:S05]  /*9e00*/  BRA `(.L_x_114) ;  /* 0xffffffc800fc7947 */ /* 0x000fea000383ffff */
.L_x_117:
[----:B-1----:R1:W3:Y:S02]  /*9e10*/  SYNCS.PHASECHK.TRANS64.TRYWAIT P0, [R26+URZ+0x180], R2 ;  /* 0x000180021a0075a7 */ /* 0x0022e400080011ff */
[----:B---3--:R-:W-:Y:S05]  /*9e20*/  @!P0 NANOSLEEP.SYNCS 0x989680 ;  /* 0x009896800000895d */ /* 0x008fea0003900000 */
[----:B------:R-:W3:Y:S02]  /*9e30*/  @!P0 SYNCS.PHASECHK.TRANS64 P0, [R26+URZ+0x180], R2 ;  /* 0x000180021a0085a7 */ /* 0x000ee400080010ff */
[----:B---3--:R-:W-:Y:S05]  /*9e40*/  @!P0 BRA `(.L_x_117) ;  /* 0xfffffffc00f08947 */ /* 0x008fea000383ffff */
[----:B------:R-:W-:Y:S05]  /*9e50*/  BRA `(.L_x_116) ;  /* 0xffffffcc00207947 */ /* 0x000fea000383ffff */
.L_x_126:
[----:B---3--:R3:W4:Y:S02]  /*9e60*/  SYNCS.PHASECHK.TRANS64.TRYWAIT P0, [R4+URZ+0x110], R0 ;  /* 0x00011000040075a7 */ /* 0x00872400080011ff */
[----:B----4-:R-:W-:Y:S05]  /*9e70*/  @!P0 NANOSLEEP.SYNCS 0x989680 ;  /* 0x009896800000895d */ /* 0x010fea0003900000 */
[----:B------:R-:W4:Y:S02]  /*9e80*/  @!P0 SYNCS.PHASECHK.TRANS64 P0, [R4+URZ+0x110], R0 ;  /* 0x00011000040085a7 */ /* 0x000f2400080010ff */
[----:B----4-:R-:W-:Y:S05]  /*9e90*/  @!P0 BRA `(.L_x_126) ;  /* 0xfffffffc00f08947 */ /* 0x010fea000383ffff */
[----:B------:R-:W-:Y:S05]  /*9ea0*/  BRA `(.L_x_125) ;  /* 0xffffffd4000c7947 */ /* 0x000fea000383ffff */
.L_x_134:
[----:B-1----:R1:W4:Y:S02]  /*9eb0*/  SYNCS.PHASECHK.TRANS64.TRYWAIT P0, [R2+URZ+0x110], R4 ;  /* 0x00011004020075a7 */ /* 0x00232400080011ff */
[----:B----4-:R-:W-:Y:S05]  /*9ec0*/  @!P0 NANOSLEEP.SYNCS 0x989680 ;  /* 0x009896800000895d */ /* 0x010fea0003900000 */
[----:B------:R-:W4:Y:S02]  /*9ed0*/  @!P0 SYNCS.PHASECHK.TRANS64 P0, [R2+URZ+0x110], R4 ;  /* 0x00011004020085a7 */ /* 0x000f2400080010ff */
[----:B----4-:R-:W-:Y:S05]  /*9ee0*/  @!P0 BRA `(.L_x_134) ;  /* 0xfffffffc00f08947 */ /* 0x010fea000383ffff */
[----:B------:R-:W-:Y:S05]  /*9ef0*/  BRA `(.L_x_133) ;  /* 0xffffffdc001c7947 */ /* 0x000fea000383ffff */
.L_x_142:
[----:B---3--:R3:W4:Y:S02]  /*9f00*/  SYNCS.PHASECHK.TRANS64.TRYWAIT P0, [R3+URZ+0x110], R0 ;  /* 0x00011000030075a7 */ /* 0x00872400080011ff */
[----:B----4-:R-:W-:Y:S05]  /*9f10*/  @!P0 NANOSLEEP.SYNCS 0x989680 ;  /* 0x009896800000895d */ /* 0x010fea0003900000 */
[----:B------:R-:W4:Y:S02]  /*9f20*/  @!P0 SYNCS.PHASECHK.TRANS64 P0, [R3+URZ+0x110], R0 ;  /* 0x00011000030085a7 */ /* 0x000f2400080010ff */
[----:B----4-:R-:W-:Y:S05]  /*9f30*/  @!P0 BRA `(.L_x_142) ;  /* 0xfffffffc00f08947 */ /* 0x010fea000383ffff */
[----:B------:R-:W-:Y:S05]  /*9f40*/  BRA `(.L_x_141) ;  /* 0xffffffe400287947 */ /* 0x000fea000383ffff */
        .weak           $__internal_0_$__cuda_sm10x_tcgen05_guardrail_trap_col_being_dealloced_not_returned_by_alloc
        .type           $__internal_0_$__cuda_sm10x_tcgen05_guardrail_trap_col_being_dealloced_not_returned_by_alloc,@function
        .size           $__internal_0_$__cuda_sm10x_tcgen05_guardrail_trap_col_being_dealloced_not_returned_by_alloc,($__internal_1_$__cuda_sm10x_tcgen05_guardrail_trap_phase_invalid_during_alloc - $__internal_0_$__cuda_sm10x_tcgen05_guardrail_trap_col_being_dealloced_not_returned_by_alloc)
$__internal_0_$__cuda_sm10x_tcgen05_guardrail_trap_col_being_dealloced_not_returned_by_alloc:
[----:B------:R-:W-:Y:S05]  /*9f50*/  BPT.TRAP 0x1 ;  /* 0x000000040000795c */ /* 0x000fea0000300000 */
[----:B------:R-:W-:-:S04]  /*9f60*/  HFMA2 R3, -RZ, RZ, 0, 0 ;  /* 0x00000000ff037431 */ /* 0x000fc800000001ff */
[----:B------:R-:W-:Y:S05]  /*9f70*/  RET.REL.NODEC R2 `(_ZN7cutlass13device_kernelINS_4gemm6kernel13GemmUniversalIN4cute5tupleIJiiiiEEENS1_10collective13CollectiveMmaINS1_35MainloopSm100TmaUmmaWarpSpecializedILi17ELi2ELi4ENS5_IJNS4_1CILi4EEENSA_ILi1EEESC_EEEEENS5_IJNSA_ILi64EEENSA_ILi128EEENSA_ILi32EEEEEENS_10bfloat16_tENS5_IJlSC_lEEESJ_SK_NS4_8TiledMMAINS4_8MMA_AtomIJNS4_20SM100_MMA_F16BF16_SSISJ_SJ_fLi64ELi128ELNS4_4UMMA5MajorE0ELSP_0ELNSO_7ScaleInE0ELSQ_0EEEEEENS4_6LayoutINS5_IJSC_SC_SC_EEENS5_IJNSA_ILi0EEESV_SV_EEEEENS5_IJNS4_10UnderscoreESY_SY_EEEEENS4_13SM90_TMA_LOADENS4_14ComposedLayoutINS4_7SwizzleILi2ELi4ELi3EEENS4_18smem_ptr_flag_bitsILi16EEENST_INS5_IJNSA_ILi8EEESH_EEENS5_IJSH_SC_EEEEEEEvNS4_8identityENS4_23SM90_TMA_LOAD_MULTICASTES1B_vS1C_EENS_8epilogue10collective18CollectiveEpilogueINS1F_23Sm100TmaWarpSpecializedILi4ELi2ELi16ELb1ELb0EEEJSI_NS5_IJNST_ISF_SC_EENST_ISH_SC_EEEEESJ_SK_SJ_SK_NS1F_6fusion15FusionCallbacksIS1J_NS1N_17LinearCombinationISJ_fSJ_fLNS_15FloatRoundStyleE2EEESI_S1M_JEEENS4_5SM1004TMEM4LOAD26SM100_TMEM_LOAD_16dp256b4xES11_S1B_NS4_17SM75_U32x4_LDSM_NENS4_14SM90_TMA_STOREES1B_NS4_17SM90_U32x4_STSM_NENS4_39AutoVectorizingCopyWithAssumedAlignmentILi128EEEEEEvvEEEEvNT_6ParamsE) ;  /* 0xffffff6002207950 */ /* 0x000fea0003c3ffff */
        .weak           $__internal_1_$__cuda_sm10x_tcgen05_guardrail_trap_phase_invalid_during_alloc
        .type           $__internal_1_$__cuda_sm10x_tcgen05_guardrail_trap_phase_invalid_during_alloc,@function
        .size           $__internal_1_$__cuda_sm10x_tcgen05_guardrail_trap_phase_invalid_during_alloc,($__internal_2_$__cuda_sm10x_tcgen05_guardrail_trap_unallocated_columns_being_dealloced - $__internal_1_$__cuda_sm10x_tcgen05_guardrail_trap_phase_invalid_during_alloc)
$__internal_1_$__cuda_sm10x_tcgen05_guardrail_trap_phase_invalid_during_alloc:
[----:B------:R-:W-:Y:S05]  /*9f80*/  BPT.TRAP 0x1 ;  /* 0x000000040000795c */ /* 0x000fea0000300000 */
[----:B------:R-:W-:-:S04]  /*9f90*/  MOV R5, 0x0 ;  /* 0x0000000000057802 */ /* 0x000fc80000000f00 */
[----:B------:R-:W-:Y:S05]  /*9fa0*/  RET.REL.NODEC R4 `(_ZN7cutlass13device_kernelINS_4gemm6kernel13GemmUniversalIN4cute5tupleIJiiiiEEENS1_10collective13CollectiveMmaINS1_35MainloopSm100TmaUmmaWarpSpecializedILi17ELi2ELi4ENS5_IJNS4_1CILi4EEENSA_ILi1EEESC_EEEEENS5_IJNSA_ILi64EEENSA_ILi128EEENSA_ILi32EEEEEENS_10bfloat16_tENS5_IJlSC_lEEESJ_SK_NS4_8TiledMMAINS4_8MMA_AtomIJNS4_20SM100_MMA_F16BF16_SSISJ_SJ_fLi64ELi128ELNS4_4UMMA5MajorE0ELSP_0ELNSO_7ScaleInE0ELSQ_0EEEEEENS4_6LayoutINS5_IJSC_SC_SC_EEENS5_IJNSA_ILi0EEESV_SV_EEEEENS5_IJNS4_10UnderscoreESY_SY_EEEEENS4_13SM90_TMA_LOADENS4_14ComposedLayoutINS4_7SwizzleILi2ELi4ELi3EEENS4_18smem_ptr_flag_bitsILi16EEENST_INS5_IJNSA_ILi8EEESH_EEENS5_IJSH_SC_EEEEEEEvNS4_8identityENS4_23SM90_TMA_LOAD_MULTICASTES1B_vS1C_EENS_8epilogue10collective18CollectiveEpilogueINS1F_23Sm100TmaWarpSpecializedILi4ELi2ELi16ELb1ELb0EEEJSI_NS5_IJNST_ISF_SC_EENST_ISH_SC_EEEEESJ_SK_SJ_SK_NS1F_6fusion15FusionCallbacksIS1J_NS1N_17LinearCombinationISJ_fSJ_fLNS_15FloatRoundStyleE2EEESI_S1M_JEEENS4_5SM1004TMEM4LOAD26SM100_TMEM_LOAD_16dp256b4xES11_S1B_NS4_17SM75_U32x4_LDSM_NENS4_14SM90_TMA_STOREES1B_NS4_17SM90_U32x4_STSM_NENS4_39AutoVectorizingCopyWithAssumedAlignmentILi128EEEEEEvvEEEEvNT_6ParamsE) ;  /* 0xffffff6004147950 */ /* 0x000fea0003c3ffff */
        .weak           $__internal_2_$__cuda_sm10x_tcgen05_guardrail_trap_unallocated_columns_being_dealloced
        .type           $__internal_2_$__cuda_sm10x_tcgen05_guardrail_trap_unallocated_columns_being_dealloced,@function
        .size           $__internal_2_$__cuda_sm10x_tcgen05_guardrail_trap_unallocated_columns_being_dealloced,(.L_x_223 - $__internal_2_$__cuda_sm10x_tcgen05_guardrail_trap_unallocated_columns_being_dealloced)
$__internal_2_$__cuda_sm10x_tcgen05_guardrail_trap_unallocated_columns_being_dealloced:
[----:B------:R-:W-:Y:S05]  /*9fb0*/  BPT.TRAP 0x1 ;  /* 0x000000040000795c */ /* 0x000fea0000300000 */
[----:B------:R-:W-:-:S04]  /*9fc0*/  HFMA2 R3, -RZ, RZ, 0, 0 ;  /* 0x00000000ff037431 */ /* 0x000fc800000001ff */
[----:B------:R-:W-:Y:S05]  /*9fd0*/  RET.REL.NODEC R2 `(_ZN7cutlass13device_kernelINS_4gemm6kernel13GemmUniversalIN4cute5tupleIJiiiiEEENS1_10collective13CollectiveMmaINS1_35MainloopSm100TmaUmmaWarpSpecializedILi17ELi2ELi4ENS5_IJNS4_1CILi4EEENSA_ILi1EEESC_EEEEENS5_IJNSA_ILi64EEENSA_ILi128EEENSA_ILi32EEEEEENS_10bfloat16_tENS5_IJlSC_lEEESJ_SK_NS4_8TiledMMAINS4_8MMA_AtomIJNS4_20SM100_MMA_F16BF16_SSISJ_SJ_fLi64ELi128ELNS4_4UMMA5MajorE0ELSP_0ELNSO_7ScaleInE0ELSQ_0EEEEEENS4_6LayoutINS5_IJSC_SC_SC_EEENS5_IJNSA_ILi0EEESV_SV_EEEEENS5_IJNS4_10UnderscoreESY_SY_EEEEENS4_13SM90_TMA_LOADENS4_14ComposedLayoutINS4_7SwizzleILi2ELi4ELi3EEENS4_18smem_ptr_flag_bitsILi16EEENST_INS5_IJNSA_ILi8EEESH_EEENS5_IJSH_SC_EEEEEEEvNS4_8identityENS4_23SM90_TMA_LOAD_MULTICASTES1B_vS1C_EENS_8epilogue10collective18CollectiveEpilogueINS1F_23Sm100TmaWarpSpecializedILi4ELi2ELi16ELb1ELb0EEEJSI_NS5_IJNST_ISF_SC_EENST_ISH_SC_EEEEESJ_SK_SJ_SK_NS1F_6fusion15FusionCallbacksIS1J_NS1N_17LinearCombinationISJ_fSJ_fLNS_15FloatRoundStyleE2EEESI_S1M_JEEENS4_5SM1004TMEM4LOAD26SM100_TMEM_LOAD_16dp256b4xES11_S1B_NS4_17SM75_U32x4_LDSM_NENS4_14SM90_TMA_STOREES1B_NS4_17SM90_U32x4_STSM_NENS4_39AutoVectorizingCopyWithAssumedAlignmentILi128EEEEEEvvEEEEvNT_6ParamsE) ;  /* 0xffffff6002087950 */ /* 0x000fea0003c3ffff */
.L_x_222:
[----:B------:R-:W-:-:S00]  /*9fe0*/  BRA `(.L_x_222) ;  /* 0xfffffffc00fc7947 */ /* 0x000fc0000383ffff */
[----:B------:R-:W-:-:S00]  /*9ff0*/  NOP ;  /* 0x0000000000007918 */ /* 0x000fc00000000000 */
        /* <DEDUP_REMOVED lines=8> */
.L_x_223:


//--------------------- .nv.global.init           --------------------------
	.section	.nv.global.init,"aw",@progbits
.nv.global.init:
	.type		$str$27,@object
	.size		$str$27,($str$28 - $str$27)
$str$27:
        /*0000*/ 	.byte	0x28, 0x61, 0x64, 0x64, 0x72, 0x65, 0x73, 0x73, 0x20, 0x26, 0x20, 0x6d, 0x61, 0x73, 0x6b, 0x29
        /*0010*/ 	.byte	0x20, 0x3d, 0x3d, 0x20, 0x30, 0x00
	.type		$str$28,@object
	.size		$str$28,($str$26 - $str$28)
$str$28:
        /*0016*/ 	.byte	0x2f, 0x74, 0x6d, 0x70, 0x2f, 0x63, 0x75, 0x74, 0x6c, 0x61, 0x73, 0x73, 0x5f, 0x73, 0x77, 0x65
        /*0026*/ 	.byte	0x65, 0x70, 0x5f, 0x73, 0x72, 0x63, 0x2f, 0x69, 0x6e, 0x63, 0x6c, 0x75, 0x64, 0x65, 0x2f, 0x63
        /*0036*/ 	.byte	0x75, 0x74, 0x65, 0x2f, 0x70, 0x6f, 0x69, 0x6e, 0x74, 0x65, 0x72, 0x5f, 0x66, 0x6c, 0x61, 0x67
        /*0046*/ 	.byte	0x67, 0x65, 0x64, 0x2e, 0x68, 0x70, 0x70, 0x00
	.type		$str$26,@object
	.size		$str$26,($str$25 - $str$26)
$str$26:
        /*004e*/ 	.byte	0x2f, 0x74, 0x6d, 0x70, 0x2f, 0x63, 0x75, 0x74, 0x6c, 0x61, 0x73, 0x73, 0x5f, 0x73, 0x77, 0x65
        /*005e*/ 	.byte	0x65, 0x70, 0x5f, 0x73, 0x72, 0x63, 0x2f, 0x69, 0x6e, 0x63, 0x6c, 0x75, 0x64, 0x65, 0x2f, 0x63
        /*006e*/ 	.byte	0x75, 0x74, 0x65, 0x2f, 0x61, 0x74, 0x6f, 0x6d, 0x2f, 0x63, 0x6f, 0x70, 0x79, 0x5f, 0x74, 0x72
        /*007e*/ 	.byte	0x61, 0x69, 0x74, 0x73, 0x5f, 0x73, 0x6d, 0x31, 0x30, 0x30, 0x2e, 0x68, 0x70, 0x70, 0x00
	.type		$str$25,@object
	.size		$str$25,(__unnamed_1 - $str$25)
$str$25:
        /*008d*/ 	.byte	0x28, 0x28, 0x75, 0x69, 0x6e, 0x74, 0x33, 0x32, 0x5f, 0x74, 0x28, 0x74, 0x68, 0x72, 0x65, 0x61
        /*009d*/ 	.byte	0x64, 0x49, 0x64, 0x78, 0x2e, 0x78, 0x29, 0x20, 0x2f, 0x20, 0x33, 0x32, 0x29, 0x20, 0x25, 0x20
        /*00ad*/ 	.byte	0x34, 0x29, 0x20, 0x3d, 0x3d, 0x20, 0x28, 0x28, 0x28, 0x74, 0x6d, 0x65, 0x6d, 0x5f, 0x61, 0x64
        /*00bd*/ 	.byte	0x64, 0x72, 0x20, 0x3e, 0x3e, 0x20, 0x31, 0x36, 0x29, 0x20, 0x2f, 0x20, 0x33, 0x32, 0x29, 0x20
        /*00cd*/ 	.byte	0x25, 0x20, 0x34, 0x29, 0x00
	.type		__unnamed_1,@object
	.size		__unnamed_1,(__unnamed_2 - __unnamed_1)
__unnamed_1:
        /*00d2*/ 	.byte	0x61, 0x75, 0x74, 0x6f, 0x20, 0x63, 0x75, 0x74, 0x65, 0x3a, 0x3a, 0x61, 0x73, 0x5f, 0x70, 0x6f
        /* <DEDUP_REMOVED lines=24> */
        /*0262*/ 	.byte	0x30, 0x34, 0x38, 0x3e, 0x3e, 0x3e, 0x3e, 0x5d, 0x00
	.type		__unnamed_2,@object
	.size		__unnamed_2,(.L_2 - __unnamed_2)
__unnamed_2:
        /* <DEDUP_REMOVED lines=45> */
        /*053b*/ 	.byte	0x3e, 0x3e, 0x3e, 0x5d, 0x00
.L_2:


//--------------------- .nv.shared._ZN7cutlass13device_kernelINS_4gemm6kernel13GemmUniversalIN4cute5tupleIJiiiiEEENS1_10collective13CollectiveMmaINS1_35MainloopSm100TmaUmmaWarpSpecializedILi17ELi2ELi4ENS5_IJNS4_1CILi4EEENSA_ILi1EEESC_EEEEENS5_IJNSA_ILi64EEENSA_ILi128EEENSA_ILi32EEEEEENS_10bfloat16_tENS5_IJlSC_lEEESJ_SK_NS4_8TiledMMAINS4_8MMA_AtomIJNS4_20SM100_MMA_F16BF16_SSISJ_SJ_fLi64ELi128ELNS4_4UMMA5MajorE0ELSP_0ELNSO_7ScaleInE0ELSQ_0EEEEEENS4_6LayoutINS5_IJSC_SC_SC_EEENS5_IJNSA_ILi0EEESV_SV_EEEEENS5_IJNS4_10UnderscoreESY_SY_EEEEENS4_13SM90_TMA_LOADENS4_14ComposedLayoutINS4_7SwizzleILi2ELi4ELi3EEENS4_18smem_ptr_flag_bitsILi16EEENST_INS5_IJNSA_ILi8EEESH_EEENS5_IJSH_SC_EEEEEEEvNS4_8identityENS4_23SM90_TMA_LOAD_MULTICASTES1B_vS1C_EENS_8epilogue10collective18CollectiveEpilogueINS1F_23Sm100TmaWarpSpecializedILi4ELi2ELi16ELb1ELb0EEEJSI_NS5_IJNST_ISF_SC_EENST_ISH_SC_EEEEESJ_SK_SJ_SK_NS1F_6fusion15FusionCallbacksIS1J_NS1N_17LinearCombinationISJ_fSJ_fLNS_15FloatRoundStyleE2EEESI_S1M_JEEENS4_5SM1004TMEM4LOAD26SM100_TMEM_LOAD_16dp256b4xES11_S1B_NS4_17SM75_U32x4_LDSM_NENS4_14SM90_TMA_STOREES1B_NS4_17SM90_U32x4_STSM_NENS4_39AutoVectorizingCopyWithAssumedAlignmentILi128EEEEEEvvEEEEvNT_6ParamsE --------------------------
	.section	.nv.shared._ZN7cutlass13device_kernelINS_4gemm6kernel13GemmUniversalIN4cute5tupleIJiiiiEEENS1_10collective13CollectiveMmaINS1_35MainloopSm100TmaUmmaWarpSpecializedILi17ELi2ELi4ENS5_IJNS4_1CILi4EEENSA_ILi1EEESC_EEEEENS5_IJNSA_ILi64EEENSA_ILi128EEENSA_ILi32EEEEEENS_10bfloat16_tENS5_IJlSC_lEEESJ_SK_NS4_8TiledMMAINS4_8MMA_AtomIJNS4_20SM100_MMA_F16BF16_SSISJ_SJ_fLi64ELi128ELNS4_4UMMA5MajorE0ELSP_0ELNSO_7ScaleInE0ELSQ_0EEEEEENS4_6LayoutINS5_IJSC_SC_SC_EEENS5_IJNSA_ILi0EEESV_SV_EEEEENS5_IJNS4_10UnderscoreESY_SY_EEEEENS4_13SM90_TMA_LOADENS4_14ComposedLayoutINS4_7SwizzleILi2ELi4ELi3EEENS4_18smem_ptr_flag_bitsILi16EEENST_INS5_IJNSA_ILi8EEESH_EEENS5_IJSH_SC_EEEEEEEvNS4_8identityENS4_23SM90_TMA_LOAD_MULTICASTES1B_vS1C_EENS_8epilogue10collective18CollectiveEpilogueINS1F_23Sm100TmaWarpSpecializedILi4ELi2ELi16ELb1ELb0EEEJSI_NS5_IJNST_ISF_SC_EENST_ISH_SC_EEEEESJ_SK_SJ_SK_NS1F_6fusion15FusionCallbacksIS1J_NS1N_17LinearCombinationISJ_fSJ_fLNS_15FloatRoundStyleE2EEESI_S1M_JEEENS4_5SM1004TMEM4LOAD26SM100_TMEM_LOAD_16dp256b4xES11_S1B_NS4_17SM75_U32x4_LDSM_NENS4_14SM90_TMA_STOREES1B_NS4_17SM90_U32x4_STSM_NENS4_39AutoVectorizingCopyWithAssumedAlignmentILi128EEEEEEvvEEEEvNT_6ParamsE,"aw",@nobits
	.sectionflags	@""
	.align	16
	.zero		1024


//--------------------- .nv.shared.reserved.0     --------------------------
	.section	.nv.shared.reserved.0,"aw",@nobits
	.weak		__nv_reservedSMEM_offset_0_alias
	.size		__nv_reservedSMEM_offset_0_alias, 0, 64
	.other		__nv_reservedSMEM_offset_0_alias,@"STO_CUDA_RESERVED_SHARED STV_DEFAULT"
__nv_reservedSMEM_offset_0_alias:
	.zero		0
.nv.shared.reserved.0:
	.zero		64
	.weak		__nv_reservedSMEM_tcgen05_partition
	.type		__nv_reservedSMEM_tcgen05_partition,@object
	.size		__nv_reservedSMEM_tcgen05_partition,(.L_0 - __nv_reservedSMEM_tcgen05_partition)
__nv_reservedSMEM_tcgen05_partition:
	.zero		32
.L_0:


//--------------------- .nv.global                --------------------------
	.section	.nv.global,"aw",@nobits
.nv.global:
	.type		_ZN40_INTERNAL_702fad3b_4_k_cu_29cbe8a2_307674cute1_E,@object
	.size		_ZN40_INTERNAL_702fad3b_4_k_cu_29cbe8a2_307674cute1_E,(_ZN40_INTERNAL_702fad3b_4_k_cu_29cbe8a2_307674cuda3std3__45__cpo6cbeginE - _ZN40_INTERNAL_702fad3b_4_k_cu_29cbe8a2_307674cute1_E)
_ZN40_INTERNAL_702fad3b_4_k_cu_29cbe8a2_307674cute1_E:
	.zero		1
	.type		_ZN40_INTERNAL_702fad3b_4_k_cu_29cbe8a2_307674cuda3std3__45__cpo6cbeginE,@object
	.size		_ZN40_INTERNAL_702fad3b_4_k_cu_29cbe8a2_307674cuda3std3__45__cpo6cbeginE,(_ZN40_INTERNAL_702fad3b_4_k_cu_29cbe8a2_307674cuda3std3__48in_placeE - _ZN40_INTERNAL_702fad3b_4_k_cu_29cbe8a2_307674cuda3std3__45__cpo6cbeginE)
_ZN40_INTERNAL_702fad3b_4_k_cu_29cbe8a2_307674cuda3std3__45__cpo6cbeginE:
	.zero		1
	.type		_ZN40_INTERNAL_702fad3b_4_k_cu_29cbe8a2_307674cuda3std3__48in_placeE,@object
	.size		_ZN40_INTERNAL_702fad3b_4_k_cu_29cbe8a2_307674cuda3std3__48in_placeE,(_ZN40_INTERNAL_702fad3b_4_k_cu_29cbe8a2_307674cuda3std6ranges3__45__cpo9iter_moveE - _ZN40_INTERNAL_702fad3b_4_k_cu_29cbe8a2_307674cuda3std3__48in_placeE)
_ZN40_INTERNAL_702fad3b_4_k_cu_29cbe8a2_307674cuda3std3__48in_placeE:
	.zero		1
	.type		_ZN40_INTERNAL_702fad3b_4_k_cu_29cbe8a2_307674cuda3std6ranges3__45__cpo9iter_moveE,@object
	.size		_ZN40_INTERNAL_702fad3b_4_k_cu_29cbe8a2_307674cuda3std6ranges3__45__cpo9iter_moveE,(_ZN40_INTERNAL_702fad3b_4_k_cu_29cbe8a2_307674cuda3std3__45__cpo5beginE - _ZN40_INTERNAL_702fad3b_4_k_cu_29cbe8a2_307674cuda3std6ranges3__45__cpo9iter_moveE)
_ZN40_INTERNAL_702fad3b_4_k_cu_29cbe8a2_307674cuda3std6ranges3__45__cpo9iter_moveE:
	.zero		1
	.type		_ZN40_INTERNAL_702fad3b_4_k_cu_29cbe8a2_307674cuda3std3__45__cpo5beginE,@object
	.size		_ZN40_INTERNAL_702fad3b_4_k_cu_29cbe8a2_307674cuda3std3__45__cpo5beginE,(_ZN40_INTERNAL_702fad3b_4_k_cu_29cbe8a2_307674cuda3std3__442_GLOBAL__N__702fad3b_4_k_cu_29cbe8a2_307676ignoreE - _ZN40_INTERNAL_702fad3b_4_k_cu_29cbe8a2_307674cuda3std3__45__cpo5beginE)
_ZN40_INTERNAL_702fad3b_4_k_cu_29cbe8a2_307674cuda3std3__45__cpo5beginE:
	.zero		1
	.type		_ZN40_INTERNAL_702fad3b_4_k_cu_29cbe8a2_307674cuda3std3__442_GLOBAL__N__702fad3b_4_k_cu_29cbe8a2_307676ignoreE,@object
	.size		_ZN40_INTERNAL_702fad3b_4_k_cu_29cbe8a2_307674cuda3std3__442_GLOBAL__N__702fad3b_4_k_cu_29cbe8a2_307676ignoreE,(_ZN40_INTERNAL_702fad3b_4_k_cu_29cbe8a2_307674cute7productE - _ZN40_INTERNAL_702fad3b_4_k_cu_29cbe8a2_307674cuda3std3__442_GLOBAL__N__702fad3b_4_k_cu_29cbe8a2_307676ignoreE)
_ZN40_INTERNAL_702fad3b_4_k_cu_29cbe8a2_307674cuda3std3__442_GLOBAL__N__702fad3b_4_k_cu_29cbe8a2_307676ignoreE:
	.zero		1
	.type		_ZN40_INTERNAL_702fad3b_4_k_cu_29cbe8a2_307674cute7productE,@object
	.size		_ZN40_INTERNAL_702fad3b_4_k_cu_29cbe8a2_307674cute7productE,(_ZN40_INTERNAL_702fad3b_4_k_cu_29cbe8a2_307674cuda3std3__45__cpo3endE - _ZN40_INTERNAL_702fad3b_4_k_cu_29cbe8a2_307674cute7productE)
_ZN40_INTERNAL_702fad3b_4_k_cu_29cbe8a2_307674cute7productE:
	.zero		1
	.type		_ZN40_INTERNAL_702fad3b_4_k_cu_29cbe8a2_307674cuda3std3__45__cpo3endE,@object
	.size		_ZN40_INTERNAL_702fad3b_4_k_cu_29cbe8a2_307674cuda3std3__45__cpo3endE,(_ZN40_INTERNAL_702fad3b_4_k_cu_29cbe8a2_307674cuda3std3__419piecewise_constructE - _ZN40_INTERNAL_702fad3b_4_k_cu_29cbe8a2_307674cuda3std3__45__cpo3endE)
_ZN40_INTERNAL_702fad3b_4_k_cu_29cbe8a2_307674cuda3std3__45__cpo3endE:
	.zero		1
	.type		_ZN40_INTERNAL_702fad3b_4_k_cu_29cbe8a2_307674cuda3std3__419piecewise_constructE,@object
	.size		_ZN40_INTERNAL_702fad3b_4_k_cu_29cbe8a2_307674cuda3std3__419piecewise_constructE,(_ZN40_INTERNAL_702fad3b_4_k_cu_29cbe8a2_307674cuda3std3__45__cpo4cendE - _ZN40_INTERNAL_702fad3b_4_k_cu_29cbe8a2_307674cuda3std3__419piecewise_constructE)
_ZN40_INTERNAL_702fad3b_4_k_cu_29cbe8a2_307674cuda3std3__419piecewise_constructE:
	.zero		1
	.type		_ZN40_INTERNAL_702fad3b_4_k_cu_29cbe8a2_307674cuda3std3__45__cpo4cendE,@object
	.size		_ZN40_INTERNAL_702fad3b_4_k_cu_29cbe8a2_307674cuda3std3__45__cpo4cendE,(_ZN40_INTERNAL_702fad3b_4_k_cu_29cbe8a2_307674cuda3std6ranges3__45__cpo4swapE - _ZN40_INTERNAL_702fad3b_4_k_cu_29cbe8a2_307674cuda3std3__45__cpo4cendE)
_ZN40_INTERNAL_702fad3b_4_k_cu_29cbe8a2_307674cuda3std3__45__cpo4cendE:
	.zero		1
	.type		_ZN40_INTERNAL_702fad3b_4_k_cu_29cbe8a2_307674cuda3std6ranges3__45__cpo4swapE,@object
	.size		_ZN40_INTERNAL_702fad3b_4_k_cu_29cbe8a2_307674cuda3std6ranges3__45__cpo4swapE,(.L_10 - _ZN40_INTERNAL_702fad3b_4_k_cu_29cbe8a2_307674cuda3std6ranges3__45__cpo4swapE)
_ZN40_INTERNAL_702fad3b_4_k_cu_29cbe8a2_307674cuda3std6ranges3__45__cpo4swapE:
	.zero		1
.L_10:


//--------------------- .nv.constant0._ZN7cutlass13device_kernelINS_4gemm6kernel13GemmUniversalIN4cute5tupleIJiiiiEEENS1_10collective13CollectiveMmaINS1_35MainloopSm100TmaUmmaWarpSpecializedILi17ELi2ELi4ENS5_IJNS4_1CILi4EEENSA_ILi1EEESC_EEEEENS5_IJNSA_ILi64EEENSA_ILi128EEENSA_ILi32EEEEEENS_10bfloat16_tENS5_IJlSC_lEEESJ_SK_NS4_8TiledMMAINS4_8MMA_AtomIJNS4_20SM100_MMA_F16BF16_SSISJ_SJ_fLi64ELi128ELNS4_4UMMA5MajorE0ELSP_0ELNSO_7ScaleInE0ELSQ_0EEEEEENS4_6LayoutINS5_IJSC_SC_SC_EEENS5_IJNSA_ILi0EEESV_SV_EEEEENS5_IJNS4_10UnderscoreESY_SY_EEEEENS4_13SM90_TMA_LOADENS4_14ComposedLayoutINS4_7SwizzleILi2ELi4ELi3EEENS4_18smem_ptr_flag_bitsILi16EEENST_INS5_IJNSA_ILi8EEESH_EEENS5_IJSH_SC_EEEEEEEvNS4_8identityENS4_23SM90_TMA_LOAD_MULTICASTES1B_vS1C_EENS_8epilogue10collective18CollectiveEpilogueINS1F_23Sm100TmaWarpSpecializedILi4ELi2ELi16ELb1ELb0EEEJSI_NS5_IJNST_ISF_SC_EENST_ISH_SC_EEEEESJ_SK_SJ_SK_NS1F_6fusion15FusionCallbacksIS1J_NS1N_17LinearCombinationISJ_fSJ_fLNS_15FloatRoundStyleE2EEESI_S1M_JEEENS4_5SM1004TMEM4LOAD26SM100_TMEM_LOAD_16dp256b4xES11_S1B_NS4_17SM75_U32x4_LDSM_NENS4_14SM90_TMA_STOREES1B_NS4_17SM90_U32x4_STSM_NENS4_39AutoVectorizingCopyWithAssumedAlignmentILi128EEEEEEvvEEEEvNT_6ParamsE --------------------------
	.section	.nv.constant0._ZN7cutlass13device_kernelINS_4gemm6kernel13GemmUniversalIN4cute5tupleIJiiiiEEENS1_10collective13CollectiveMmaINS1_35MainloopSm100TmaUmmaWarpSpecializedILi17ELi2ELi4ENS5_IJNS4_1CILi4EEENSA_ILi1EEESC_EEEEENS5_IJNSA_ILi64EEENSA_ILi128EEENSA_ILi32EEEEEENS_10bfloat16_tENS5_IJlSC_lEEESJ_SK_NS4_8TiledMMAINS4_8MMA_AtomIJNS4_20SM100_MMA_F16BF16_SSISJ_SJ_fLi64ELi128ELNS4_4UMMA5MajorE0ELSP_0ELNSO_7ScaleInE0ELSQ_0EEEEEENS4_6LayoutINS5_IJSC_SC_SC_EEENS5_IJNSA_ILi0EEESV_SV_EEEEENS5_IJNS4_10UnderscoreESY_SY_EEEEENS4_13SM90_TMA_LOADENS4_14ComposedLayoutINS4_7SwizzleILi2ELi4ELi3EEENS4_18smem_ptr_flag_bitsILi16EEENST_INS5_IJNSA_ILi8EEESH_EEENS5_IJSH_SC_EEEEEEEvNS4_8identityENS4_23SM90_TMA_LOAD_MULTICASTES1B_vS1C_EENS_8epilogue10collective18CollectiveEpilogueINS1F_23Sm100TmaWarpSpecializedILi4ELi2ELi16ELb1ELb0EEEJSI_NS5_IJNST_ISF_SC_EENST_ISH_SC_EEEEESJ_SK_SJ_SK_NS1F_6fusion15FusionCallbacksIS1J_NS1N_17LinearCombinationISJ_fSJ_fLNS_15FloatRoundStyleE2EEESI_S1M_JEEENS4_5SM1004TMEM4LOAD26SM100_TMEM_LOAD_16dp256b4xES11_S1B_NS4_17SM75_U32x4_LDSM_NENS4_14SM90_TMA_STOREES1B_NS4_17SM90_U32x4_STSM_NENS4_39AutoVectorizingCopyWithAssumedAlignmentILi128EEEEEEvvEEEEvNT_6ParamsE,"a",@progbits
	.sectionflags	@""
	.align	4
.nv.constant0._ZN7cutlass13device_kernelINS_4gemm6kernel13GemmUniversalIN4cute5tupleIJiiiiEEENS1_10collective13CollectiveMmaINS1_35MainloopSm100TmaUmmaWarpSpecializedILi17ELi2ELi4ENS5_IJNS4_1CILi4EEENSA_ILi1EEESC_EEEEENS5_IJNSA_ILi64EEENSA_ILi128EEENSA_ILi32EEEEEENS_10bfloat16_tENS5_IJlSC_lEEESJ_SK_NS4_8TiledMMAINS4_8MMA_AtomIJNS4_20SM100_MMA_F16BF16_SSISJ_SJ_fLi64ELi128ELNS4_4UMMA5MajorE0ELSP_0ELNSO_7ScaleInE0ELSQ_0EEEEEENS4_6LayoutINS5_IJSC_SC_SC_EEENS5_IJNSA_ILi0EEESV_SV_EEEEENS5_IJNS4_10UnderscoreESY_SY_EEEEENS4_13SM90_TMA_LOADENS4_14ComposedLayoutINS4_7SwizzleILi2ELi4ELi3EEENS4_18smem_ptr_flag_bitsILi16EEENST_INS5_IJNSA_ILi8EEESH_EEENS5_IJSH_SC_EEEEEEEvNS4_8identityENS4_23SM90_TMA_LOAD_MULTICASTES1B_vS1C_EENS_8epilogue10collective18CollectiveEpilogueINS1F_23Sm100TmaWarpSpecializedILi4ELi2ELi16ELb1ELb0EEEJSI_NS5_IJNST_ISF_SC_EENST_ISH_SC_EEEEESJ_SK_SJ_SK_NS1F_6fusion15FusionCallbacksIS1J_NS1N_17LinearCombinationISJ_fSJ_fLNS_15FloatRoundStyleE2EEESI_S1M_JEEENS4_5SM1004TMEM4LOAD26SM100_TMEM_LOAD_16dp256b4xES11_S1B_NS4_17SM75_U32x4_LDSM_NENS4_14SM90_TMA_STOREES1B_NS4_17SM90_U32x4_STSM_NENS4_39AutoVectorizingCopyWithAssumedAlignmentILi128EEEEEEvvEEEEvNT_6ParamsE:
	.zero		2944


//--------------------- SYMBOLS --------------------------

	.type		.nv.reservedSmem.offset0,@object
	.size		.nv.reservedSmem.offset0,0x4
	.type		.nv.reservedSmem.cap,@object
	.size		.nv.reservedSmem.cap,0x4
	.type		__assertfail,@function
